	.target	sm_90a

	.elftype	@"ET_EXEC"


//--------------------- .note.nv.tkinfo           --------------------------
	.section	.note.nv.tkinfo,"",@"SHT_NOTE"
	.sectionflags	@"SHF_NOTE_NV_TKINFO"
	.tkinfo
        /*0018*/ 	.word	0x00000002
        /*0030*/ 	.string	""
        /*0030*/ 	.string	"ptxas"
        /*0030*/ 	.string	"Cuda compilation tools, release 13.0, V13.0.88"
        /*0030*/ 	.string	"Build cuda_13.0.r13.0/compiler.36424714_0"
        /*0030*/ 	.string	"-arch sm_90a -m 64 "



//--------------------- .note.nv.cuinfo           --------------------------
	.section	.note.nv.cuinfo,"",@"SHT_NOTE"
	.sectionflags	@"SHF_NOTE_NV_CUINFO"
        /*0018*/ 	.short	0x0002
        /*001a*/ 	.short	0x005a
        /*001c*/ 	.short	0x0082
	.zero		2


//--------------------- .nv.info                  --------------------------
	.section	.nv.info,"",@"SHT_CUDA_INFO"
	.align	4


	//----- nvinfo : EIATTR_REGCOUNT
	.align		4
        /*0000*/ 	.byte	0x04, 0x2f
        /*0002*/ 	.short	(.L_15 - .L_14)
	.align		4
.L_14:
        /*0004*/ 	.word	index@(_ZN7cutlass13device_kernelINS_4gemm6kernel13GemmUniversalIN4cute5tupleIJiiiiEEENS1_10collective13CollectiveMmaINS1_34MainloopSm90TmaGmmaWarpSpecializedILi4ENS5_IJNS4_1CILi2EEENSA_ILi1EEESC_EEENS1_35KernelTmaWarpSpecializedCooperativeEEENS5_IJNSA_ILi256EEENSA_ILi64EEENSA_ILi32EEEEEENS_10tfloat32_tENS5_IJlSC_lEEESK_SL_NS4_8TiledMMAINS4_8MMA_AtomIJNS4_4SM904GMMA29MMA_64x64x8_F32TF32TF32_SS_TNILNSP_7ScaleInE1ELSR_1EEEEEENS4_6LayoutISD_NS5_IJSC_NSA_ILi0EEESV_EEEEENS5_IJNS4_10UnderscoreESY_SY_EEEEENS4_13SM90_TMA_LOADENS4_14ComposedLayoutINS4_7SwizzleILi3ELi4ELi3EEENS4_18smem_ptr_flag_bitsILi32EEENSU_INS5_IJNSA_ILi8EEESI_EEENS5_IJSI_SC_EEEEEEEvNS4_8identityENS4_23SM90_TMA_LOAD_MULTICASTES1B_vS1C_EENS_8epilogue10collective6detail29Sm90TmaWarpSpecializedAdapterINS1G_15DefaultEpilogueISK_SL_SL_NS1F_6thread17LinearCombinationISK_Li1EffLNS1K_9ScaleType4KindE0ELNS_15FloatRoundStyleE2ESK_EENS1_15EpilogueDefaultEEEEEvvEEEEvNT_6ParamsE)
        /*0008*/ 	.word	0x000000a8


	//----- nvinfo : EIATTR_FRAME_SIZE
	.align		4
.L_15:
        /*000c*/ 	.byte	0x04, 0x11
        /*000e*/ 	.short	(.L_17 - .L_16)
	.align		4
.L_16:
        /*0010*/ 	.word	index@(_ZN7cutlass13device_kernelINS_4gemm6kernel13GemmUniversalIN4cute5tupleIJiiiiEEENS1_10collective13CollectiveMmaINS1_34MainloopSm90TmaGmmaWarpSpecializedILi4ENS5_IJNS4_1CILi2EEENSA_ILi1EEESC_EEENS1_35KernelTmaWarpSpecializedCooperativeEEENS5_IJNSA_ILi256EEENSA_ILi64EEENSA_ILi32EEEEEENS_10tfloat32_tENS5_IJlSC_lEEESK_SL_NS4_8TiledMMAINS4_8MMA_AtomIJNS4_4SM904GMMA29MMA_64x64x8_F32TF32TF32_SS_TNILNSP_7ScaleInE1ELSR_1EEEEEENS4_6LayoutISD_NS5_IJSC_NSA_ILi0EEESV_EEEEENS5_IJNS4_10UnderscoreESY_SY_EEEEENS4_13SM90_TMA_LOADENS4_14ComposedLayoutINS4_7SwizzleILi3ELi4ELi3EEENS4_18smem_ptr_flag_bitsILi32EEENSU_INS5_IJNSA_ILi8EEESI_EEENS5_IJSI_SC_EEEEEEEvNS4_8identityENS4_23SM90_TMA_LOAD_MULTICASTES1B_vS1C_EENS_8epilogue10collective6detail29Sm90TmaWarpSpecializedAdapterINS1G_15DefaultEpilogueISK_SL_SL_NS1F_6thread17LinearCombinationISK_Li1EffLNS1K_9ScaleType4KindE0ELNS_15FloatRoundStyleE2ESK_EENS1_15EpilogueDefaultEEEEEvvEEEEvNT_6ParamsE)
        /*0014*/ 	.word	0x00000000


	//----- nvinfo : EIATTR_MIN_STACK_SIZE
	.align		4
.L_17:
        /*0018*/ 	.byte	0x04, 0x12
        /*001a*/ 	.short	(.L_19 - .L_18)
	.align		4
.L_18:
        /*001c*/ 	.word	index@(_ZN7cutlass13device_kernelINS_4gemm6kernel13GemmUniversalIN4cute5tupleIJiiiiEEENS1_10collective13CollectiveMmaINS1_34MainloopSm90TmaGmmaWarpSpecializedILi4ENS5_IJNS4_1CILi2EEENSA_ILi1EEESC_EEENS1_35KernelTmaWarpSpecializedCooperativeEEENS5_IJNSA_ILi256EEENSA_ILi64EEENSA_ILi32EEEEEENS_10tfloat32_tENS5_IJlSC_lEEESK_SL_NS4_8TiledMMAINS4_8MMA_AtomIJNS4_4SM904GMMA29MMA_64x64x8_F32TF32TF32_SS_TNILNSP_7ScaleInE1ELSR_1EEEEEENS4_6LayoutISD_NS5_IJSC_NSA_ILi0EEESV_EEEEENS5_IJNS4_10UnderscoreESY_SY_EEEEENS4_13SM90_TMA_LOADENS4_14ComposedLayoutINS4_7SwizzleILi3ELi4ELi3EEENS4_18smem_ptr_flag_bitsILi32EEENSU_INS5_IJNSA_ILi8EEESI_EEENS5_IJSI_SC_EEEEEEEvNS4_8identityENS4_23SM90_TMA_LOAD_MULTICASTES1B_vS1C_EENS_8epilogue10collective6detail29Sm90TmaWarpSpecializedAdapterINS1G_15DefaultEpilogueISK_SL_SL_NS1F_6thread17LinearCombinationISK_Li1EffLNS1K_9ScaleType4KindE0ELNS_15FloatRoundStyleE2ESK_EENS1_15EpilogueDefaultEEEEEvvEEEEvNT_6ParamsE)
        /*0020*/ 	.word	0x00000000
.L_19:


//--------------------- .nv.compat                --------------------------
	.section	.nv.compat,"",@"SHT_CUDA_COMPAT_INFO"
	.align	4
        /*0000*/ 	.byte	0x02, 0x09, 0x01, 0x00, 0x02, 0x02, 0x04, 0x00, 0x02, 0x05, 0x05, 0x00, 0x03, 0x07, 0x01, 0x01
        /*0010*/ 	.byte	0x02, 0x03, 0x01, 0x00, 0x02, 0x06, 0x01, 0x00, 0x04, 0x0b, 0x08, 0x00, 0x00, 0x00, 0x00, 0x00
        /*0020*/ 	.byte	0x00, 0x00, 0x00, 0x00


//--------------------- .nv.info._ZN7cutlass13device_kernelINS_4gemm6kernel13GemmUniversalIN4cute5tupleIJiiiiEEENS1_10collective13CollectiveMmaINS1_34MainloopSm90TmaGmmaWarpSpecializedILi4ENS5_IJNS4_1CILi2EEENSA_ILi1EEESC_EEENS1_35KernelTmaWarpSpecializedCooperativeEEENS5_IJNSA_ILi256EEENSA_ILi64EEENSA_ILi32EEEEEENS_10tfloat32_tENS5_IJlSC_lEEESK_SL_NS4_8TiledMMAINS4_8MMA_AtomIJNS4_4SM904GMMA29MMA_64x64x8_F32TF32TF32_SS_TNILNSP_7ScaleInE1ELSR_1EEEEEENS4_6LayoutISD_NS5_IJSC_NSA_ILi0EEESV_EEEEENS5_IJNS4_10UnderscoreESY_SY_EEEEENS4_13SM90_TMA_LOADENS4_14ComposedLayoutINS4_7SwizzleILi3ELi4ELi3EEENS4_18smem_ptr_flag_bitsILi32EEENSU_INS5_IJNSA_ILi8EEESI_EEENS5_IJSI_SC_EEEEEEEvNS4_8identityENS4_23SM90_TMA_LOAD_MULTICASTES1B_vS1C_EENS_8epilogue10collective6detail29Sm90TmaWarpSpecializedAdapterINS1G_15DefaultEpilogueISK_SL_SL_NS1F_6thread17LinearCombinationISK_Li1EffLNS1K_9ScaleType4KindE0ELNS_15FloatRoundStyleE2ESK_EENS1_15EpilogueDefaultEEEEEvvEEEEvNT_6ParamsE --------------------------
	.section	.nv.info._ZN7cutlass13device_kernelINS_4gemm6kernel13GemmUniversalIN4cute5tupleIJiiiiEEENS1_10collective13CollectiveMmaINS1_34MainloopSm90TmaGmmaWarpSpecializedILi4ENS5_IJNS4_1CILi2EEENSA_ILi1EEESC_EEENS1_35KernelTmaWarpSpecializedCooperativeEEENS5_IJNSA_ILi256EEENSA_ILi64EEENSA_ILi32EEEEEENS_10tfloat32_tENS5_IJlSC_lEEESK_SL_NS4_8TiledMMAINS4_8MMA_AtomIJNS4_4SM904GMMA29MMA_64x64x8_F32TF32TF32_SS_TNILNSP_7ScaleInE1ELSR_1EEEEEENS4_6LayoutISD_NS5_IJSC_NSA_ILi0EEESV_EEEEENS5_IJNS4_10UnderscoreESY_SY_EEEEENS4_13SM90_TMA_LOADENS4_14ComposedLayoutINS4_7SwizzleILi3ELi4ELi3EEENS4_18smem_ptr_flag_bitsILi32EEENSU_INS5_IJNSA_ILi8EEESI_EEENS5_IJSI_SC_EEEEEEEvNS4_8identityENS4_23SM90_TMA_LOAD_MULTICASTES1B_vS1C_EENS_8epilogue10collective6detail29Sm90TmaWarpSpecializedAdapterINS1G_15DefaultEpilogueISK_SL_SL_NS1F_6thread17LinearCombinationISK_Li1EffLNS1K_9ScaleType4KindE0ELNS_15FloatRoundStyleE2ESK_EENS1_15EpilogueDefaultEEEEEvvEEEEvNT_6ParamsE,"",@"SHT_CUDA_INFO"
	.sectionflags	@""
	.align	4


	//----- nvinfo : EIATTR_CUDA_API_VERSION
	.align		4
        /*0000*/ 	.byte	0x04, 0x37
        /*0002*/ 	.short	(.L_21 - .L_20)
.L_20:
        /*0004*/ 	.word	0x00000082


	//----- nvinfo : EIATTR_KPARAM_INFO
	.align		4
.L_21:
        /*0008*/ 	.byte	0x04, 0x17
        /*000a*/ 	.short	(.L_23 - .L_22)
.L_22:
        /*000c*/ 	.word	0x00000000
        /*0010*/ 	.short	0x0000
        /*0012*/ 	.short	0x0070
        /*0014*/ 	.byte	0x00, 0xf0, 0x01, 0x10


	//----- nvinfo : EIATTR_SPARSE_MMA_MASK
	.align		4
.L_23:
        /*0018*/ 	.byte	0x03, 0x50
        /*001a*/ 	.short	0x0000


	//----- nvinfo : EIATTR_MAXREG_COUNT
	.align		4
        /*001c*/ 	.byte	0x03, 0x1b
        /*001e*/ 	.short	0x00a8


	//----- nvinfo : EIATTR_NUM_BARRIERS
	.align		4
        /*0020*/ 	.byte	0x02, 0x4c
        /*0022*/ 	.byte	0x01
	.zero		1


	//----- nvinfo : EIATTR_EXTERNS
	.align		4
        /*0024*/ 	.byte	0x04, 0x0f
        /*0026*/ 	.short	(.L_25 - .L_24)


	//   ....[0]....
	.align		4
.L_24:
        /*0028*/ 	.word	index@(__assertfail)


	//----- nvinfo : EIATTR_MERCURY_ISA_VERSION
	.align		4
.L_25:
        /*002c*/ 	.byte	0x03, 0x5f
        /*002e*/ 	.short	0x0101


	//----- nvinfo : EIATTR_INT_WARP_WIDE_INSTR_OFFSETS
	.align		4
        /*0030*/ 	.byte	0x04, 0x31
        /*0032*/ 	.short	(.L_27 - .L_26)


	//   ....[0]....
.L_26:
        /*0034*/ 	.word	0x00000480


	//   ....[1]....
        /*0038*/ 	.word	0x000004b0


	//   ....[2]....
        /*003c*/ 	.word	0x00000670


	//   ....[3]....
        /*0040*/ 	.word	0x00001fd0


	//----- nvinfo : EIATTR_COOP_GROUP_MASK_REGIDS
	.align		4
.L_27:
        /*0044*/ 	.byte	0x04, 0x29
        /*0046*/ 	.short	(.L_29 - .L_28)


	//   ....[0]....
.L_28:
        /*0048*/ 	.word	0xffffffff


	//   ....[1]....
        /*004c*/ 	.word	0xffffffff


	//   ....[2]....
        /*0050*/ 	.word	0xffffffff


	//   ....[3]....
        /*0054*/ 	.word	0xffffffff


	//   ....[4]....
        /*0058*/ 	.word	0xffffffff


	//   ....[5]....
        /*005c*/ 	.word	0xffffffff


	//----- nvinfo : EIATTR_COOP_GROUP_INSTR_OFFSETS
	.align		4
.L_29:
        /*0060*/ 	.byte	0x04, 0x28
        /*0062*/ 	.short	(.L_31 - .L_30)


	//   ....[0]....
.L_30:
        /*0064*/ 	.word	0x00000060


	//   ....[1]....
        /*0068*/ 	.word	0x00000070


	//   ....[2]....
        /*006c*/ 	.word	0x00000130


	//   ....[3]....
        /*0070*/ 	.word	0x000002d0


	//   ....[4]....
        /*0074*/ 	.word	0x000007f0


	//   ....[5]....
        /*0078*/ 	.word	0x00001240


	//----- nvinfo : EIATTR_REG_RECONFIG
	.align		4
.L_31:
        /*007c*/ 	.byte	0x01, 0x54
	.zero		2


	//----- nvinfo : EIATTR_SYSCALL_OFFSETS
	.align		4
        /*0080*/ 	.byte	0x04, 0x46
        /*0082*/ 	.short	(.L_33 - .L_32)


	//   ....[0]....
.L_32:
        /*0084*/ 	.word	0x00001400


	//----- nvinfo : EIATTR_MBARRIER_INSTR_OFFSETS
	.align		4
.L_33:
        /*0088*/ 	.byte	0x04, 0x39
        /*008a*/ 	.short	(.L_35 - .L_34)


	//   ....[0]....
.L_34:
        /*008c*/ 	.word	0x00000230
        /*0090*/ 	.word	0x000000ff
        /*0094*/ 	.word	0x00000000
        /*0098*/ 	.short	0x0100
        /*009a*/ 	.byte	0x08
	.zero		1


	//   ....[1]....
        /*009c*/ 	.word	0x00000240
        /*00a0*/ 	.word	0x000000ff
        /*00a4*/ 	.word	0x00000020
        /*00a8*/ 	.short	0x0100
        /*00aa*/ 	.byte	0x08
	.zero		1


	//   ....[2]....
        /*00ac*/ 	.word	0x00000250
        /*00b0*/ 	.word	0x000000ff
        /*00b4*/ 	.word	0x00000008
        /*00b8*/ 	.short	0x0100
        /*00ba*/ 	.byte	0x08
	.zero		1


	//   ....[3]....
        /*00bc*/ 	.word	0x00000260
        /*00c0*/ 	.word	0x000000ff
        /*00c4*/ 	.word	0x00000028
        /*00c8*/ 	.short	0x0100
        /*00ca*/ 	.byte	0x08
	.zero		1


	//   ....[4]....
        /*00cc*/ 	.word	0x00000270
        /*00d0*/ 	.word	0x000000ff
        /*00d4*/ 	.word	0x00000010
        /*00d8*/ 	.short	0x0100
        /*00da*/ 	.byte	0x08
	.zero		1


	//   ....[5]....
        /*00dc*/ 	.word	0x00000280
        /*00e0*/ 	.word	0x000000ff
        /*00e4*/ 	.word	0x00000030
        /*00e8*/ 	.short	0x0100
        /*00ea*/ 	.byte	0x08
	.zero		1


	//   ....[6]....
        /*00ec*/ 	.word	0x00000290
        /*00f0*/ 	.word	0x000000ff
        /*00f4*/ 	.word	0x00000018
        /*00f8*/ 	.short	0x0100
        /*00fa*/ 	.byte	0x08
	.zero		1


	//   ....[7]....
        /*00fc*/ 	.word	0x000002a0
        /*0100*/ 	.word	0x000000ff
        /*0104*/ 	.word	0x00000038
        /*0108*/ 	.short	0x0100
        /*010a*/ 	.byte	0x08
	.zero		1


	//   ....[8]....
        /*010c*/ 	.word	0x000006f0
        /*0110*/ 	.word	0x000000ff
        /*0114*/ 	.word	0x00000050
        /*0118*/ 	.short	0x0100
        /*011a*/ 	.byte	0x06
	.zero		1


	//   ....[9]....
        /*011c*/ 	.word	0x00000780
        /*0120*/ 	.word	0x000000ff
        /*0124*/ 	.word	0x00000058
        /*0128*/ 	.short	0x0100
        /*012a*/ 	.byte	0x06
	.zero		1


	//   ....[10]....
        /*012c*/ 	.word	0x000014c0
        /*0130*/ 	.word	0x00000003
        /*0134*/ 	.word	0x00000000
        /*0138*/ 	.short	0x010a
        /*013a*/ 	.byte	0x3f
	.zero		1


	//   ....[11]....
        /*013c*/ 	.word	0x00001500
        /*0140*/ 	.word	0x00000003
        /*0144*/ 	.word	0x00000000
        /*0148*/ 	.short	0x010a
        /*014a*/ 	.byte	0x3f
	.zero		1


	//   ....[12]....
        /*014c*/ 	.word	0x00001a50
        /*0150*/ 	.word	0x00000005
        /*0154*/ 	.word	0x00000000
        /*0158*/ 	.short	0x010a
        /*015a*/ 	.byte	0x3f
	.zero		1


	//   ....[13]....
        /*015c*/ 	.word	0x00001a90
        /*0160*/ 	.word	0x00000005
        /*0164*/ 	.word	0x00000000
        /*0168*/ 	.short	0x010a
        /*016a*/ 	.byte	0x3f
	.zero		1


	//   ....[14]....
        /*016c*/ 	.word	0x00001e70
        /*0170*/ 	.word	0x00000005
        /*0174*/ 	.word	0x00000000
        /*0178*/ 	.short	0x0101
        /*017a*/ 	.byte	0x3f
	.zero		1


	//   ....[15]....
        /*017c*/ 	.word	0x00002050
        /*0180*/ 	.word	0x00000003
        /*0184*/ 	.word	0x00000000
        /*0188*/ 	.short	0x0101
        /*018a*/ 	.byte	0x3f
	.zero		1


	//   ....[16]....
        /*018c*/ 	.word	0x00007bc0
        /*0190*/ 	.word	0x00000014
        /*0194*/ 	.word	0x00000020
        /*0198*/ 	.short	0x010a
        /*019a*/ 	.byte	0x3f
	.zero		1


	//   ....[17]....
        /*019c*/ 	.word	0x00007f80
        /*01a0*/ 	.word	0x00000005
        /*01a4*/ 	.word	0x00000058
        /*01a8*/ 	.short	0x0101
        /*01aa*/ 	.byte	0x3f
	.zero		1


	//   ....[18]....
        /*01ac*/ 	.word	0x000086a0
        /*01b0*/ 	.word	0x00000007
        /*01b4*/ 	.word	0x00000000
        /*01b8*/ 	.short	0x010a
        /*01ba*/ 	.byte	0x3f
	.zero		1


	//   ....[19]....
        /*01bc*/ 	.word	0x00008720
        /*01c0*/ 	.word	0x00000008
        /*01c4*/ 	.word	0x00000000
        /*01c8*/ 	.short	0x010a
        /*01ca*/ 	.byte	0x3f
	.zero		1


	//   ....[20]....
        /*01cc*/ 	.word	0x000087b0
        /*01d0*/ 	.word	0x0000000b
        /*01d4*/ 	.word	0x00000000
        /*01d8*/ 	.short	0x010a
        /*01da*/ 	.byte	0x3f
	.zero		1


	//   ....[21]....
        /*01dc*/ 	.word	0x00008840
        /*01e0*/ 	.word	0x00000003
        /*01e4*/ 	.word	0x00000000
        /*01e8*/ 	.short	0x010a
        /*01ea*/ 	.byte	0x3f
	.zero		1


	//   ....[22]....
        /*01ec*/ 	.word	0x000088a0
        /*01f0*/ 	.word	0x00000003
        /*01f4*/ 	.word	0x00000000
        /*01f8*/ 	.short	0x010a
        /*01fa*/ 	.byte	0x3f
	.zero		1


	//   ....[23]....
        /*01fc*/ 	.word	0x000088f0
        /*0200*/ 	.word	0x00000005
        /*0204*/ 	.word	0x00000000
        /*0208*/ 	.short	0x010a
        /*020a*/ 	.byte	0x3f
	.zero		1


	//   ....[24]....
        /*020c*/ 	.word	0x000089c0
        /*0210*/ 	.word	0x00000014
        /*0214*/ 	.word	0x00000020
        /*0218*/ 	.short	0x010a
        /*021a*/ 	.byte	0x3f
	.zero		1


	//   ....[25]....
        /*021c*/ 	.word	0x00008a90
        /*0220*/ 	.word	0x00000007
        /*0224*/ 	.word	0x00000000
        /*0228*/ 	.short	0x010a
        /*022a*/ 	.byte	0x3f
	.zero		1


	//   ....[26]....
        /*022c*/ 	.word	0x00008ae0
        /*0230*/ 	.word	0x00000008
        /*0234*/ 	.word	0x00000000
        /*0238*/ 	.short	0x010a
        /*023a*/ 	.byte	0x3f
	.zero		1


	//   ....[27]....
        /*023c*/ 	.word	0x00008b30
        /*0240*/ 	.word	0x0000000b
        /*0244*/ 	.word	0x00000000
        /*0248*/ 	.short	0x010a
        /*024a*/ 	.byte	0x3f
	.zero		1


	//----- nvinfo : EIATTR_NUM_MBARRIERS
	.align		4
.L_35:
        /*024c*/ 	.byte	0x03, 0x38
        /*024e*/ 	.short	0x000a


	//----- nvinfo : EIATTR_EXIT_INSTR_OFFSETS
	.align		4
        /*0250*/ 	.byte	0x04, 0x1c
        /*0252*/ 	.short	(.L_37 - .L_36)


	//   ....[0]....
.L_36:
        /*0254*/ 	.word	0x00000960


	//   ....[1]....
        /*0258*/ 	.word	0x00001170


	//   ....[2]....
        /*025c*/ 	.word	0x000072d0


	//   ....[3]....
        /*0260*/ 	.word	0x00007830


	//   ....[4]....
        /*0264*/ 	.word	0x00008890


	//----- nvinfo : EIATTR_MAX_THREADS
	.align		4
.L_37:
        /*0268*/ 	.byte	0x04, 0x05
        /*026a*/ 	.short	(.L_39 - .L_38)
.L_38:
        /*026c*/ 	.word	0x00000180
        /*0270*/ 	.word	0x00000001
        /*0274*/ 	.word	0x00000001


	//----- nvinfo : EIATTR_CRS_STACK_SIZE
	.align		4
.L_39:
        /*0278*/ 	.byte	0x04, 0x1e
        /*027a*/ 	.short	(.L_41 - .L_40)
.L_40:
        /*027c*/ 	.word	0x00000000


	//----- nvinfo : EIATTR_CBANK_PARAM_SIZE
	.align		4
.L_41:
        /*0280*/ 	.byte	0x03, 0x19
        /*0282*/ 	.short	0x0470


	//----- nvinfo : EIATTR_PARAM_CBANK
	.align		4
        /*0284*/ 	.byte	0x04, 0x0a
        /*0286*/ 	.short	(.L_43 - .L_42)
	.align		4
.L_42:
        /*0288*/ 	.word	index@(.nv.constant0._ZN7cutlass13device_kernelINS_4gemm6kernel13GemmUniversalIN4cute5tupleIJiiiiEEENS1_10collective13CollectiveMmaINS1_34MainloopSm90TmaGmmaWarpSpecializedILi4ENS5_IJNS4_1CILi2EEENSA_ILi1EEESC_EEENS1_35KernelTmaWarpSpecializedCooperativeEEENS5_IJNSA_ILi256EEENSA_ILi64EEENSA_ILi32EEEEEENS_10tfloat32_tENS5_IJlSC_lEEESK_SL_NS4_8TiledMMAINS4_8MMA_AtomIJNS4_4SM904GMMA29MMA_64x64x8_F32TF32TF32_SS_TNILNSP_7ScaleInE1ELSR_1EEEEEENS4_6LayoutISD_NS5_IJSC_NSA_ILi0EEESV_EEEEENS5_IJNS4_10UnderscoreESY_SY_EEEEENS4_13SM90_TMA_LOADENS4_14ComposedLayoutINS4_7SwizzleILi3ELi4ELi3EEENS4_18smem_ptr_flag_bitsILi32EEENSU_INS5_IJNSA_ILi8EEESI_EEENS5_IJSI_SC_EEEEEEEvNS4_8identityENS4_23SM90_TMA_LOAD_MULTICASTES1B_vS1C_EENS_8epilogue10collective6detail29Sm90TmaWarpSpecializedAdapterINS1G_15DefaultEpilogueISK_SL_SL_NS1F_6thread17LinearCombinationISK_Li1EffLNS1K_9ScaleType4KindE0ELNS_15FloatRoundStyleE2ESK_EENS1_15EpilogueDefaultEEEEEvvEEEEvNT_6ParamsE)
        /*028c*/ 	.short	0x0210
        /*028e*/ 	.short	0x0470


	//----- nvinfo : EIATTR_SW_WAR
	.align		4
.L_43:
        /*0290*/ 	.byte	0x04, 0x36
        /*0292*/ 	.short	(.L_45 - .L_44)
.L_44:
        /*0294*/ 	.word	0x00000008
.L_45:


//--------------------- .nv.callgraph             --------------------------
	.section	.nv.callgraph,"",@"SHT_CUDA_CALLGRAPH"
	.align	4
	.sectionentsize	8
	.align		4
        /*0000*/ 	.word	0x00000000
	.align		4
        /*0004*/ 	.word	0xffffffff
	.align		4
        /*0008*/ 	.word	index@(_ZN7cutlass13device_kernelINS_4gemm6kernel13GemmUniversalIN4cute5tupleIJiiiiEEENS1_10collective13CollectiveMmaINS1_34MainloopSm90TmaGmmaWarpSpecializedILi4ENS5_IJNS4_1CILi2EEENSA_ILi1EEESC_EEENS1_35KernelTmaWarpSpecializedCooperativeEEENS5_IJNSA_ILi256EEENSA_ILi64EEENSA_ILi32EEEEEENS_10tfloat32_tENS5_IJlSC_lEEESK_SL_NS4_8TiledMMAINS4_8MMA_AtomIJNS4_4SM904GMMA29MMA_64x64x8_F32TF32TF32_SS_TNILNSP_7ScaleInE1ELSR_1EEEEEENS4_6LayoutISD_NS5_IJSC_NSA_ILi0EEESV_EEEEENS5_IJNS4_10UnderscoreESY_SY_EEEEENS4_13SM90_TMA_LOADENS4_14ComposedLayoutINS4_7SwizzleILi3ELi4ELi3EEENS4_18smem_ptr_flag_bitsILi32EEENSU_INS5_IJNSA_ILi8EEESI_EEENS5_IJSI_SC_EEEEEEEvNS4_8identityENS4_23SM90_TMA_LOAD_MULTICASTES1B_vS1C_EENS_8epilogue10collective6detail29Sm90TmaWarpSpecializedAdapterINS1G_15DefaultEpilogueISK_SL_SL_NS1F_6thread17LinearCombinationISK_Li1EffLNS1K_9ScaleType4KindE0ELNS_15FloatRoundStyleE2ESK_EENS1_15EpilogueDefaultEEEEEvvEEEEvNT_6ParamsE)
	.align		4
        /*000c*/ 	.word	index@(__assertfail)
	.align		4
        /*0010*/ 	.word	0x00000000
	.align		4
        /*0014*/ 	.word	0xfffffffe
	.align		4
        /*0018*/ 	.word	0x00000000
	.align		4
        /*001c*/ 	.word	0xfffffffd
	.align		4
        /*0020*/ 	.word	0x00000000
	.align		4
        /*0024*/ 	.word	0xfffffffc


//--------------------- .nv.constant4             --------------------------
	.section	.nv.constant4,"a",@progbits
	.align	8
	.align		8
.nv.constant4:
        /*0000*/ 	.dword	__assertfail
	.align		8
        /*0008*/ 	.dword	__unnamed_1
	.align		8
        /*0010*/ 	.dword	_ZN39_INTERNAL_18d8d275_4_k_cu_a13054c2_71154cuda3std3__45__cpo5beginE
	.align		8
        /*0018*/ 	.dword	_ZN39_INTERNAL_18d8d275_4_k_cu_a13054c2_71154cuda3std3__45__cpo3endE
	.align		8
        /*0020*/ 	.dword	_ZN39_INTERNAL_18d8d275_4_k_cu_a13054c2_71154cuda3std3__45__cpo6cbeginE
	.align		8
        /*0028*/ 	.dword	_ZN39_INTERNAL_18d8d275_4_k_cu_a13054c2_71154cuda3std3__45__cpo4cendE
	.align		8
        /*0030*/ 	.dword	_ZN39_INTERNAL_18d8d275_4_k_cu_a13054c2_71154cuda3std3__441_GLOBAL__N__18d8d275_4_k_cu_a13054c2_71156ignoreE
	.align		8
        /*0038*/ 	.dword	_ZN39_INTERNAL_18d8d275_4_k_cu_a13054c2_71154cuda3std3__419piecewise_constructE
	.align		8
        /*0040*/ 	.dword	_ZN39_INTERNAL_18d8d275_4_k_cu_a13054c2_71154cuda3std3__48in_placeE
	.align		8
        /*0048*/ 	.dword	_ZN39_INTERNAL_18d8d275_4_k_cu_a13054c2_71154cuda3std6ranges3__45__cpo4swapE
	.align		8
        /*0050*/ 	.dword	_ZN39_INTERNAL_18d8d275_4_k_cu_a13054c2_71154cuda3std6ranges3__45__cpo9iter_moveE
	.align		8
        /*0058*/ 	.dword	_ZN39_INTERNAL_18d8d275_4_k_cu_a13054c2_71154cute7productE
	.align		8
        /*0060*/ 	.dword	_ZN39_INTERNAL_18d8d275_4_k_cu_a13054c2_71154cute1_E
	.align		8
        /*0068*/ 	.dword	$str$22
	.align		8
        /*0070*/ 	.dword	$str$23


//--------------------- .text._ZN7cutlass13device_kernelINS_4gemm6kernel13GemmUniversalIN4cute5tupleIJiiiiEEENS1_10collective13CollectiveMmaINS1_34MainloopSm90TmaGmmaWarpSpecializedILi4ENS5_IJNS4_1CILi2EEENSA_ILi1EEESC_EEENS1_35KernelTmaWarpSpecializedCooperativeEEENS5_IJNSA_ILi256EEENSA_ILi64EEENSA_ILi32EEEEEENS_10tfloat32_tENS5_IJlSC_lEEESK_SL_NS4_8TiledMMAINS4_8MMA_AtomIJNS4_4SM904GMMA29MMA_64x64x8_F32TF32TF32_SS_TNILNSP_7ScaleInE1ELSR_1EEEEEENS4_6LayoutISD_NS5_IJSC_NSA_ILi0EEESV_EEEEENS5_IJNS4_10UnderscoreESY_SY_EEEEENS4_13SM90_TMA_LOADENS4_14ComposedLayoutINS4_7SwizzleILi3ELi4ELi3EEENS4_18smem_ptr_flag_bitsILi32EEENSU_INS5_IJNSA_ILi8EEESI_EEENS5_IJSI_SC_EEEEEEEvNS4_8identityENS4_23SM90_TMA_LOAD_MULTICASTES1B_vS1C_EENS_8epilogue10collective6detail29Sm90TmaWarpSpecializedAdapterINS1G_15DefaultEpilogueISK_SL_SL_NS1F_6thread17LinearCombinationISK_Li1EffLNS1K_9ScaleType4KindE0ELNS_15FloatRoundStyleE2ESK_EENS1_15EpilogueDefaultEEEEEvvEEEEvNT_6ParamsE --------------------------
	.section	.text._ZN7cutlass13device_kernelINS_4gemm6kernel13GemmUniversalIN4cute5tupleIJiiiiEEENS1_10collective13CollectiveMmaINS1_34MainloopSm90TmaGmmaWarpSpecializedILi4ENS5_IJNS4_1CILi2EEENSA_ILi1EEESC_EEENS1_35KernelTmaWarpSpecializedCooperativeEEENS5_IJNSA_ILi256EEENSA_ILi64EEENSA_ILi32EEEEEENS_10tfloat32_tENS5_IJlSC_lEEESK_SL_NS4_8TiledMMAINS4_8MMA_AtomIJNS4_4SM904GMMA29MMA_64x64x8_F32TF32TF32_SS_TNILNSP_7ScaleInE1ELSR_1EEEEEENS4_6LayoutISD_NS5_IJSC_NSA_ILi0EEESV_EEEEENS5_IJNS4_10UnderscoreESY_SY_EEEEENS4_13SM90_TMA_LOADENS4_14ComposedLayoutINS4_7SwizzleILi3ELi4ELi3EEENS4_18smem_ptr_flag_bitsILi32EEENSU_INS5_IJNSA_ILi8EEESI_EEENS5_IJSI_SC_EEEEEEEvNS4_8identityENS4_23SM90_TMA_LOAD_MULTICASTES1B_vS1C_EENS_8epilogue10collective6detail29Sm90TmaWarpSpecializedAdapterINS1G_15DefaultEpilogueISK_SL_SL_NS1F_6thread17LinearCombinationISK_Li1EffLNS1K_9ScaleType4KindE0ELNS_15FloatRoundStyleE2ESK_EENS1_15EpilogueDefaultEEEEEvvEEEEvNT_6ParamsE,"ax",@progbits
	.align	128
.text._ZN7cutlass13device_kernelINS_4gemm6kernel13GemmUniversalIN4cute5tupleIJiiiiEEENS1_10collective13CollectiveMmaINS1_34MainloopSm90TmaGmmaWarpSpecializedILi4ENS5_IJNS4_1CILi2EEENSA_ILi1EEESC_EEENS1_35KernelTmaWarpSpecializedCooperativeEEENS5_IJNSA_ILi256EEENSA_ILi64EEENSA_ILi32EEEEEENS_10tfloat32_tENS5_IJlSC_lEEESK_SL_NS4_8TiledMMAINS4_8MMA_AtomIJNS4_4SM904GMMA29MMA_64x64x8_F32TF32TF32_SS_TNILNSP_7ScaleInE1ELSR_1EEEEEENS4_6LayoutISD_NS5_IJSC_NSA_ILi0EEESV_EEEEENS5_IJNS4_10UnderscoreESY_SY_EEEEENS4_13SM90_TMA_LOADENS4_14ComposedLayoutINS4_7SwizzleILi3ELi4ELi3EEENS4_18smem_ptr_flag_bitsILi32EEENSU_INS5_IJNSA_ILi8EEESI_EEENS5_IJSI_SC_EEEEEEEvNS4_8identityENS4_23SM90_TMA_LOAD_MULTICASTES1B_vS1C_EENS_8epilogue10collective6detail29Sm90TmaWarpSpecializedAdapterINS1G_15DefaultEpilogueISK_SL_SL_NS1F_6thread17LinearCombinationISK_Li1EffLNS1K_9ScaleType4KindE0ELNS_15FloatRoundStyleE2ESK_EENS1_15EpilogueDefaultEEEEEvvEEEEvNT_6ParamsE:
        .type           _ZN7cutlass13device_kernelINS_4gemm6kernel13GemmUniversalIN4cute5tupleIJiiiiEEENS1_10collective13CollectiveMmaINS1_34MainloopSm90TmaGmmaWarpSpecializedILi4ENS5_IJNS4_1CILi2EEENSA_ILi1EEESC_EEENS1_35KernelTmaWarpSpecializedCooperativeEEENS5_IJNSA_ILi256EEENSA_ILi64EEENSA_ILi32EEEEEENS_10tfloat32_tENS5_IJlSC_lEEESK_SL_NS4_8TiledMMAINS4_8MMA_AtomIJNS4_4SM904GMMA29MMA_64x64x8_F32TF32TF32_SS_TNILNSP_7ScaleInE1ELSR_1EEEEEENS4_6LayoutISD_NS5_IJSC_NSA_ILi0EEESV_EEEEENS5_IJNS4_10UnderscoreESY_SY_EEEEENS4_13SM90_TMA_LOADENS4_14ComposedLayoutINS4_7SwizzleILi3ELi4ELi3EEENS4_18smem_ptr_flag_bitsILi32EEENSU_INS5_IJNSA_ILi8EEESI_EEENS5_IJSI_SC_EEEEEEEvNS4_8identityENS4_23SM90_TMA_LOAD_MULTICASTES1B_vS1C_EENS_8epilogue10collective6detail29Sm90TmaWarpSpecializedAdapterINS1G_15DefaultEpilogueISK_SL_SL_NS1F_6thread17LinearCombinationISK_Li1EffLNS1K_9ScaleType4KindE0ELNS_15FloatRoundStyleE2ESK_EENS1_15EpilogueDefaultEEEEEvvEEEEvNT_6ParamsE,@function
        .size           _ZN7cutlass13device_kernelINS_4gemm6kernel13GemmUniversalIN4cute5tupleIJiiiiEEENS1_10collective13CollectiveMmaINS1_34MainloopSm90TmaGmmaWarpSpecializedILi4ENS5_IJNS4_1CILi2EEENSA_ILi1EEESC_EEENS1_35KernelTmaWarpSpecializedCooperativeEEENS5_IJNSA_ILi256EEENSA_ILi64EEENSA_ILi32EEEEEENS_10tfloat32_tENS5_IJlSC_lEEESK_SL_NS4_8TiledMMAINS4_8MMA_AtomIJNS4_4SM904GMMA29MMA_64x64x8_F32TF32TF32_SS_TNILNSP_7ScaleInE1ELSR_1EEEEEENS4_6LayoutISD_NS5_IJSC_NSA_ILi0EEESV_EEEEENS5_IJNS4_10UnderscoreESY_SY_EEEEENS4_13SM90_TMA_LOADENS4_14ComposedLayoutINS4_7SwizzleILi3ELi4ELi3EEENS4_18smem_ptr_flag_bitsILi32EEENSU_INS5_IJNSA_ILi8EEESI_EEENS5_IJSI_SC_EEEEEEEvNS4_8identityENS4_23SM90_TMA_LOAD_MULTICASTES1B_vS1C_EENS_8epilogue10collective6detail29Sm90TmaWarpSpecializedAdapterINS1G_15DefaultEpilogueISK_SL_SL_NS1F_6thread17LinearCombinationISK_Li1EffLNS1K_9ScaleType4KindE0ELNS_15FloatRoundStyleE2ESK_EENS1_15EpilogueDefaultEEEEEvvEEEEvNT_6ParamsE,(.L_x_195 - _ZN7cutlass13device_kernelINS_4gemm6kernel13GemmUniversalIN4cute5tupleIJiiiiEEENS1_10collective13CollectiveMmaINS1_34MainloopSm90TmaGmmaWarpSpecializedILi4ENS5_IJNS4_1CILi2EEENSA_ILi1EEESC_EEENS1_35KernelTmaWarpSpecializedCooperativeEEENS5_IJNSA_ILi256EEENSA_ILi64EEENSA_ILi32EEEEEENS_10tfloat32_tENS5_IJlSC_lEEESK_SL_NS4_8TiledMMAINS4_8MMA_AtomIJNS4_4SM904GMMA29MMA_64x64x8_F32TF32TF32_SS_TNILNSP_7ScaleInE1ELSR_1EEEEEENS4_6LayoutISD_NS5_IJSC_NSA_ILi0EEESV_EEEEENS5_IJNS4_10UnderscoreESY_SY_EEEEENS4_13SM90_TMA_LOADENS4_14ComposedLayoutINS4_7SwizzleILi3ELi4ELi3EEENS4_18smem_ptr_flag_bitsILi32EEENSU_INS5_IJNSA_ILi8EEESI_EEENS5_IJSI_SC_EEEEEEEvNS4_8identityENS4_23SM90_TMA_LOAD_MULTICASTES1B_vS1C_EENS_8epilogue10collective6detail29Sm90TmaWarpSpecializedAdapterINS1G_15DefaultEpilogueISK_SL_SL_NS1F_6thread17LinearCombinationISK_Li1EffLNS1K_9ScaleType4KindE0ELNS_15FloatRoundStyleE2ESK_EENS1_15EpilogueDefaultEEEEEvvEEEEvNT_6ParamsE)
        .other          _ZN7cutlass13device_kernelINS_4gemm6kernel13GemmUniversalIN4cute5tupleIJiiiiEEENS1_10collective13CollectiveMmaINS1_34MainloopSm90TmaGmmaWarpSpecializedILi4ENS5_IJNS4_1CILi2EEENSA_ILi1EEESC_EEENS1_35KernelTmaWarpSpecializedCooperativeEEENS5_IJNSA_ILi256EEENSA_ILi64EEENSA_ILi32EEEEEENS_10tfloat32_tENS5_IJlSC_lEEESK_SL_NS4_8TiledMMAINS4_8MMA_AtomIJNS4_4SM904GMMA29MMA_64x64x8_F32TF32TF32_SS_TNILNSP_7ScaleInE1ELSR_1EEEEEENS4_6LayoutISD_NS5_IJSC_NSA_ILi0EEESV_EEEEENS5_IJNS4_10UnderscoreESY_SY_EEEEENS4_13SM90_TMA_LOADENS4_14ComposedLayoutINS4_7SwizzleILi3ELi4ELi3EEENS4_18smem_ptr_flag_bitsILi32EEENSU_INS5_IJNSA_ILi8EEESI_EEENS5_IJSI_SC_EEEEEEEvNS4_8identityENS4_23SM90_TMA_LOAD_MULTICASTES1B_vS1C_EENS_8epilogue10collective6detail29Sm90TmaWarpSpecializedAdapterINS1G_15DefaultEpilogueISK_SL_SL_NS1F_6thread17LinearCombinationISK_Li1EffLNS1K_9ScaleType4KindE0ELNS_15FloatRoundStyleE2ESK_EENS1_15EpilogueDefaultEEEEEvvEEEEvNT_6ParamsE,@"STO_CUDA_ENTRY STV_DEFAULT"
_ZN7cutlass13device_kernelINS_4gemm6kernel13GemmUniversalIN4cute5tupleIJiiiiEEENS1_10collective13CollectiveMmaINS1_34MainloopSm90TmaGmmaWarpSpecializedILi4ENS5_IJNS4_1CILi2EEENSA_ILi1EEESC_EEENS1_35KernelTmaWarpSpecializedCooperativeEEENS5_IJNSA_ILi256EEENSA_ILi64EEENSA_ILi32EEEEEENS_10tfloat32_tENS5_IJlSC_lEEESK_SL_NS4_8TiledMMAINS4_8MMA_AtomIJNS4_4SM904GMMA29MMA_64x64x8_F32TF32TF32_SS_TNILNSP_7ScaleInE1ELSR_1EEEEEENS4_6LayoutISD_NS5_IJSC_NSA_ILi0EEESV_EEEEENS5_IJNS4_10UnderscoreESY_SY_EEEEENS4_13SM90_TMA_LOADENS4_14ComposedLayoutINS4_7SwizzleILi3ELi4ELi3EEENS4_18smem_ptr_flag_bitsILi32EEENSU_INS5_IJNSA_ILi8EEESI_EEENS5_IJSI_SC_EEEEEEEvNS4_8identityENS4_23SM90_TMA_LOAD_MULTICASTES1B_vS1C_EENS_8epilogue10collective6detail29Sm90TmaWarpSpecializedAdapterINS1G_15DefaultEpilogueISK_SL_SL_NS1F_6thread17LinearCombinationISK_Li1EffLNS1K_9ScaleType4KindE0ELNS_15FloatRoundStyleE2ESK_EENS1_15EpilogueDefaultEEEEEvvEEEEvNT_6ParamsE:
[----:B------:R-:W0:Y:S01]  /*0000*/  LDC R1, c[0x0][0x28] ;  /* 0x00000a00ff017b82 */ /* 0x000e220000000800 */
[----:B------:R-:W1:Y:S01]  /*0010*/  S2R R18, SR_TID.X ;  /* 0x0000000000127919 */ /* 0x000e620000002100 */
[----:B------:R-:W-:Y:S01]  /*0020*/  ELECT P0, URZ, PT ;  /* 0x00000000003f782f */ /* 0x000fe20003800000 */
[----:B------:R-:W-:Y:S01]  /*0030*/  BSSY B0, `(.L_x_0) ;  /* 0x000000f000007945 */ /* 0x000fe20003800000 */
[--C-:B-1----:R-:W-:Y:S02]  /*0040*/  SHF.R.U32.HI R0, RZ, 0x5, R18.reuse ;  /* 0x00000005ff007819 */ /* 0x102fe40000011612 */
[----:B------:R-:W-:-:S03]  /*0050*/  SHF.R.U32.HI R3, RZ, 0x7, R18 ;  /* 0x00000007ff037819 */ /* 0x000fc60000011612 */
[----:B------:R-:W1:Y:S04]  /*0060*/  SHFL.IDX PT, R2, R0, RZ, 0x1f ;  /* 0x00001fff00027589 */ /* 0x000e6800000e0000 */
[----:B------:R2:W3:Y:S01]  /*0070*/  SHFL.IDX PT, R5, R3, RZ, 0x1f ;  /* 0x00001fff03057589 */ /* 0x0004e200000e0000 */
[----:B-1----:R-:W-:-:S13]  /*0080*/  ISETP.NE.OR P0, PT, R2, RZ, !P0 ;  /* 0x000000ff0200720c */ /* 0x002fda0004705670 */
[----:B0-23--:R-:W-:Y:S05]  /*0090*/  @P0 BRA `(.L_x_1) ;  /* 0x0000000000200947 */ /* 0x00dfea0003800000 */
[----:B------:R-:W-:Y:S02]  /*00a0*/  ULDC.64 UR4, c[0x0][0x198] ;  /* 0x0000660000047ab9 */ /* 0x000fe40000000a00 */
[----:B------:R-:W-:Y:S02]  /*00b0*/  UIADD3 UR6, UP0, UR4, 0xf0, URZ ;  /* 0x000000f004067890 */ /* 0x000fe4000ff1e03f */
[----:B------:R-:W-:Y:S02]  /*00c0*/  UIADD3 UR4, UP1, UR4, 0x1f0, URZ ;  /* 0x000001f004047890 */ /* 0x000fe4000ff3e03f */
[----:B------:R-:W-:Y:S02]  /*00d0*/  UIADD3.X UR7, URZ, UR5, URZ, UP0, !UPT ;  /* 0x000000053f077290 */ /* 0x000fe400087fe43f */
[----:B------:R-:W-:-:S07]  /*00e0*/  UIADD3.X UR5, URZ, UR5, URZ, UP1, !UPT ;  /* 0x000000053f057290 */ /* 0x000fce0008ffe43f */
[----:B------:R0:W-:Y:S02]  /*00f0*/  UTMACCTL.PF [UR6] ;  /* 0x00000000060079b9 */ /* 0x0001e40008040000 */
[----:B------:R0:W-:Y:S02]  /*0100*/  UTMACCTL.PF [UR4] ;  /* 0x00000000040079b9 */ /* 0x0001e40008040000 */
[----:B0-----:R-:W-:Y:S01]  /*0110*/  NOP ;  /* 0x0000000000007918 */ /* 0x001fe20000000000 */
.L_x_1:
[----:B------:R-:W-:Y:S05]  /*0120*/  BSYNC B0 ;  /* 0x0000000000007941 */ /* 0x000fea0003800000 */
.L_x_0:
[----:B------:R-:W0:Y:S02]  /*0130*/  SHFL.IDX PT, R3, R0, RZ, 0x1f ;  /* 0x00001fff00037589 */ /* 0x000e2400000e0000 */
[----:B0-----:R-:W-:-:S13]  /*0140*/  ISETP.NE.AND P0, PT, R3, RZ, PT ;  /* 0x000000ff0300720c */ /* 0x001fda0003f05270 */
[----:B------:R-:W-:Y:S05]  /*0150*/  @P0 BRA `(.L_x_2) ;  /* 0x0000000000580947 */ /* 0x000fea0003800000 */
[----:B------:R-:W0:Y:S01]  /*0160*/  S2UR UR8, SR_CgaCtaId ;  /* 0x00000000000879c3 */ /* 0x000e220000008800 */
[----:B------:R-:W-:Y:S01]  /*0170*/  UMOV UR4, 0x400 ;  /* 0x0000040000047882 */ /* 0x000fe20000000000 */
[----:B------:R-:W-:Y:S01]  /*0180*/  UMOV UR5, 0x1 ;  /* 0x0000000100057882 */ /* 0x000fe20000000000 */
[----:B------:R-:W-:Y:S01]  /*0190*/  UMOV UR6, 0x4 ;  /* 0x0000000400067882 */ /* 0x000fe20000000000 */
[----:B------:R-:W-:Y:S01]  /*01a0*/  ELECT P0, URZ, PT ;  /* 0x00000000003f782f */ /* 0x000fe20003800000 */
[----:B------:R-:W-:-:S04]  /*01b0*/  UIADD3 UR6, -UR6, 0x100000, URZ ;  /* 0x0010000006067890 */ /* 0x000fc8000fffe13f */
[----:B------:R-:W-:Y:S02]  /*01c0*/  USHF.L.U32 UR7, UR6, 0xb, URZ ;  /* 0x0000000b06077899 */ /* 0x000fe4000800063f */
[----:B------:R-:W-:Y:S02]  /*01d0*/  USHF.L.U32 UR6, UR6, 0x1, URZ ;  /* 0x0000000106067899 */ /* 0x000fe4000800063f */
[----:B0-----:R-:W-:Y:S02]  /*01e0*/  ULEA UR8, UR8, UR4, 0x18 ;  /* 0x0000000408087291 */ /* 0x001fe4000f8ec03f */
[----:B------:R-:W-:-:S04]  /*01f0*/  UIADD3 UR4, -UR5, 0x100000, URZ ;  /* 0x0010000005047890 */ /* 0x000fc8000fffe13f */
[----:B------:R-:W-:Y:S02]  /*0200*/  USHF.L.U32 UR5, UR4, 0xb, URZ ;  /* 0x0000000b04057899 */ /* 0x000fe4000800063f */
[----:B------:R-:W-:Y:S01]  /*0210*/  USHF.L.U32 UR4, UR4, 0x1, URZ ;  /* 0x0000000104047899 */ /* 0x000fe2000800063f */
[----:B------:R-:W0:Y:S11]  /*0220*/  FENCE.VIEW.ASYNC.S ;  /* 0x00000000000073c6 */ /* 0x000e360000000000 */
[----:B0-----:R0:W1:Y:S01]  /*0230*/  SYNCS.EXCH.64 URZ, [UR8], UR4 ;  /* 0x00000004083f75b2 */ /* 0x0010620008000100 */
[----:B------:R0:W2:Y:S01]  /*0240*/  SYNCS.EXCH.64 URZ, [UR8+0x20], UR6 ;  /* 0x00002006083f75b2 */ /* 0x0000a20008000100 */
[----:B------:R0:W3:Y:S01]  /*0250*/  SYNCS.EXCH.64 URZ, [UR8+0x8], UR4 ;  /* 0x00000804083f75b2 */ /* 0x0000e20008000100 */
[----:B------:R0:W4:Y:S01]  /*0260*/  SYNCS.EXCH.64 URZ, [UR8+0x28], UR6 ;  /* 0x00002806083f75b2 */ /* 0x0001220008000100 */
[----:B------:R0:W0:Y:S01]  /*0270*/  SYNCS.EXCH.64 URZ, [UR8+0x10], UR4 ;  /* 0x00001004083f75b2 */ /* 0x0000220008000100 */
[----:B------:R0:W0:Y:S01]  /*0280*/  SYNCS.EXCH.64 URZ, [UR8+0x30], UR6 ;  /* 0x00003006083f75b2 */ /* 0x0000220008000100 */
[----:B------:R0:W0:Y:S01]  /*0290*/  SYNCS.EXCH.64 URZ, [UR8+0x18], UR4 ;  /* 0x00001804083f75b2 */ /* 0x0000220008000100 */
[----:B------:R0:W0:Y:S01]  /*02a0*/  SYNCS.EXCH.64 URZ, [UR8+0x38], UR6 ;  /* 0x00003806083f75b2 */ /* 0x0000220008000100 */
[----:B------:R-:W-:Y:S01]  /*02b0*/  NOP ;  /* 0x0000000000007918 */ /* 0x000fe20000000000 */
.L_x_2:
[----:B------:R-:W-:Y:S01]  /*02c0*/  SHF.R.S32.HI R7, RZ, 0x1f, R18 ;  /* 0x0000001fff077819 */ /* 0x000fe20000011412 */
[----:B------:R-:W5:Y:S01]  /*02d0*/  SHFL.IDX PT, R0, R0, RZ, 0x1f ;  /* 0x00001fff00007589 */ /* 0x000f6200000e0000 */
[----:B0-----:R-:W0:Y:S01]  /*02e0*/  S2UR UR8, SR_CTAID.X ;  /* 0x00000000000879c3 */ /* 0x001e220000002500 */
[----:B------:R-:W-:Y:S02]  /*02f0*/  ELECT P0, URZ, PT ;  /* 0x00000000003f782f */ /* 0x000fe40003800000 */
[----:B------:R-:W-:Y:S01]  /*0300*/  LEA.HI R7, R7, R18, RZ, 0x7 ;  /* 0x0000001207077211 */ /* 0x000fe200078f38ff */
[----:B------:R-:W1:Y:S01]  /*0310*/  S2R R4, SR_CTAID.Y ;  /* 0x0000000000047919 */ /* 0x000e620000002600 */
[----:B------:R-:W-:Y:S01]  /*0320*/  SHF.R.S32.HI R8, RZ, 0x1f, R3 ;  /* 0x0000001fff087819 */ /* 0x000fe20000011403 */
[----:B------:R-:W-:Y:S01]  /*0330*/  ULDC UR4, c[0x0][0x150] ;  /* 0x0000540000047ab9 */ /* 0x000fe20000000800 */
[----:B------:R-:W-:Y:S01]  /*0340*/  LOP3.LUT R7, R7, 0xffffff80, RZ, 0xc0, !PT ;  /* 0xffffff8007077812 */ /* 0x000fe200078ec0ff */
[----:B------:R-:W-:Y:S01]  /*0350*/  NOP ;  /* 0x0000000000007918 */ /* 0x000fe20000000000 */
[----:B------:R-:W-:Y:S01]  /*0360*/  LEA.HI R8, R8, R3, RZ, 0x2 ;  /* 0x0000000308087211 */ /* 0x000fe200078f10ff */
[----:B------:R-:W2:Y:S01]  /*0370*/  LDC R10, c[0x0][0x144] ;  /* 0x00005100ff0a7b82 */ /* 0x000ea20000000800 */
[----:B------:R-:W-:Y:S01]  /*0380*/  NOP ;  /* 0x0000000000007918 */ /* 0x000fe20000000000 */
[----:B------:R-:W-:Y:S01]  /*0390*/  IMAD.IADD R6, R18, 0x1, -R7 ;  /* 0x0000000112067824 */ /* 0x000fe200078e0a07 */
[----:B------:R-:W-:Y:S01]  /*03a0*/  LOP3.LUT R8, R8, 0x3ffffffc, RZ, 0xc0, !PT ;  /* 0x3ffffffc08087812 */ /* 0x000fe200078ec0ff */
[----:B------:R-:W-:Y:S01]  /*03b0*/  IMAD.MOV.U32 R23, RZ, RZ, 0x1 ;  /* 0x00000001ff177424 */ /* 0x000fe200078e00ff */
[----:B------:R-:W-:-:S02]  /*03c0*/  ISETP.NE.AND P3, PT, R5, RZ, PT ;  /* 0x000000ff0500720c */ /* 0x000fc40003f65270 */
[----:B------:R-:W-:Y:S01]  /*03d0*/  SHF.R.S32.HI R7, RZ, 0x1f, R6 ;  /* 0x0000001fff077819 */ /* 0x000fe20000011406 */
[----:B------:R-:W-:Y:S01]  /*03e0*/  IMAD.IADD R8, R3, 0x1, -R8 ;  /* 0x0000000103087824 */ /* 0x000fe200078e0a08 */
[----:B------:R-:W3:Y:S02]  /*03f0*/  LDC R13, c[0x0][0x140] ;  /* 0x00005000ff0d7b82 */ /* 0x000ee40000000800 */
[----:B------:R-:W-:Y:S02]  /*0400*/  LEA.HI R7, R7, R6, RZ, 0x3 ;  /* 0x0000000607077211 */ /* 0x000fe400078f18ff */
[----:B-----5:R-:W-:Y:S02]  /*0410*/  ISETP.NE.OR P0, PT, R0, RZ, !P0 ;  /* 0x000000ff0000720c */ /* 0x020fe40004705670 */
[--C-:B------:R-:W-:Y:S02]  /*0420*/  SHF.R.S32.HI R0, RZ, 0x3, R7.reuse ;  /* 0x00000003ff007819 */ /* 0x100fe40000011407 */
[----:B------:R-:W-:-:S02]  /*0430*/  SHF.R.S32.HI R7, RZ, 0x1f, R7 ;  /* 0x0000001fff077819 */ /* 0x000fc40000011407 */
[----:B0-----:R-:W-:Y:S02]  /*0440*/  I2FP.F32.U32 R9, UR8 ;  /* 0x0000000800097c45 */ /* 0x001fe40008201000 */
[----:B------:R-:W-:-:S03]  /*0450*/  LEA.HI R7, R7, R0, RZ, 0x2 ;  /* 0x0000000007077211 */ /* 0x000fc600078f10ff */
[----:B------:R-:W-:Y:S01]  /*0460*/  FMUL R9, R9, UR4 ;  /* 0x0000000409097c20 */ /* 0x000fe20008400000 */
[----:B------:R-:W-:Y:S01]  /*0470*/  LOP3.LUT R7, R7, 0xfffffffc, RZ, 0xc0, !PT ;  /* 0xfffffffc07077812 */ /* 0x000fe200078ec0ff */
[----:B------:R-:W-:Y:S01]  /*0480*/  VOTEU.ALL UP0, P0 ;  /* 0x00000000003f7886 */ /* 0x000fe20000000000 */
[----:B-1----:R-:W-:Y:S01]  /*0490*/  I2FP.F32.U32 R3, R4 ;  /* 0x0000000400037245 */ /* 0x002fe20000201000 */
[----:B------:R-:W-:Y:S01]  /*04a0*/  ULDC UR4, c[0x0][0x154] ;  /* 0x0000550000047ab9 */ /* 0x000fe20000000800 */
[----:B------:R-:W-:Y:S01]  /*04b0*/  VOTEU.ALL UP1, P0 ;  /* 0x00000000003f7886 */ /* 0x000fe20000020000 */
[----:B------:R-:W0:Y:S01]  /*04c0*/  F2I.U32.TRUNC.NTZ R9, R9 ;  /* 0x0000000900097305 */ /* 0x000e22000020f000 */
[----:B------:R-:W-:Y:S01]  /*04d0*/  IMAD.IADD R7, R0, 0x1, -R7 ;  /* 0x0000000100077824 */ /* 0x000fe200078e0a07 */
[----:B------:R-:W1:Y:S01]  /*04e0*/  @!UP0 S2UR UR7, SR_CgaCtaId ;  /* 0x00000000000789c3 */ /* 0x000e620000008800 */
[----:B------:R-:W-:Y:S01]  /*04f0*/  FMUL R12, R3, UR4 ;  /* 0x00000004030c7c20 */ /* 0x000fe20008400000 */
[----:B------:R-:W-:Y:S01]  /*0500*/  UMOV UR4, 0x20 ;  /* 0x0000002000047882 */ /* 0x000fe20000000000 */
[----:B------:R-:W-:Y:S01]  /*0510*/  IMAD R8, R8, 0x4, R7 ;  /* 0x0000000408087824 */ /* 0x000fe200078e0207 */
[----:B------:R-:W-:Y:S01]  /*0520*/  @!UP0 UMOV UR6, 0x400 ;  /* 0x0000040000068882 */ /* 0x000fe20000000000 */
[----:B------:R-:W-:-:S04]  /*0530*/  @!UP0 UIADD3 UR4, -UR4, 0x100000, URZ ;  /* 0x0010000004048890 */ /* 0x000fc8000fffe13f */
[----:B------:R-:W-:Y:S02]  /*0540*/  @!UP0 USHF.L.U32 UR5, UR4, 0xb, URZ ;  /* 0x0000000b04058899 */ /* 0x000fe4000800063f */
[----:B------:R-:W-:Y:S01]  /*0550*/  @!UP0 USHF.L.U32 UR4, UR4, 0x1, URZ ;  /* 0x0000000104048899 */ /* 0x000fe2000800063f */
[----:B---3--:R-:W-:Y:S01]  /*0560*/  ISETP.EQ.U32.AND P2, PT, R13, 0x1, PT ;  /* 0x000000010d00780c */ /* 0x008fe20003f42070 */
[----:B------:R-:W3:Y:S01]  /*0570*/  F2I.U32.TRUNC.NTZ R12, R12 ;  /* 0x0000000c000c7305 */ /* 0x000ee2000020f000 */
[----:B------:R-:W-:Y:S01]  /*0580*/  LEA.HI R0, R8, R8, RZ, 0x1 ;  /* 0x0000000808007211 */ /* 0x000fe200078f08ff */
[----:B------:R-:W5:Y:S03]  /*0590*/  LDC R7, c[0x0][0x148] ;  /* 0x00005200ff077b82 */ /* 0x000f660000000800 */
[----:B------:R-:W-:Y:S01]  /*05a0*/  LOP3.LUT R11, R0, 0xfffffffe, RZ, 0xc0, !PT ;  /* 0xfffffffe000b7812 */ /* 0x000fe200078ec0ff */
[----:B0-----:R-:W-:Y:S01]  /*05b0*/  IMAD.MOV R15, RZ, RZ, -R9 ;  /* 0x000000ffff0f7224 */ /* 0x001fe200078e0a09 */
[----:B------:R-:W-:-:S03]  /*05c0*/  SHF.R.S32.HI R9, RZ, 0x1f, R2 ;  /* 0x0000001fff097819 */ /* 0x000fc60000011402 */
[----:B--2---:R-:W-:Y:S01]  /*05d0*/  IMAD R3, R10, R15, UR8 ;  /* 0x000000080a037e24 */ /* 0x004fe2000f8e020f */
[----:B------:R-:W-:Y:S01]  /*05e0*/  LEA.HI R9, R9, R2, RZ, 0x2 ;  /* 0x0000000209097211 */ /* 0x000fe200078f10ff */
[C---:B------:R-:W-:Y:S02]  /*05f0*/  IMAD.IADD R0, R8.reuse, 0x1, -R11 ;  /* 0x0000000108007824 */ /* 0x040fe400078e0a0b */
[----:B------:R-:W-:Y:S01]  /*0600*/  IMAD.SHL.U32 R11, R8, 0x4, RZ ;  /* 0x00000004080b7824 */ /* 0x000fe200078e00ff */
[----:B------:R-:W-:Y:S01]  /*0610*/  LOP3.LUT R9, R9, 0xfffffffc, RZ, 0xc0, !PT ;  /* 0xfffffffc09097812 */ /* 0x000fe200078ec0ff */
[----:B---3--:R-:W-:Y:S01]  /*0620*/  IMAD.MOV R24, RZ, RZ, -R12 ;  /* 0x000000ffff187224 */ /* 0x008fe200078e0a0c */
[----:B------:R-:W-:Y:S01]  /*0630*/  ISETP.NE.AND P4, PT, R0, R3, PT ;  /* 0x000000030000720c */ /* 0x000fe20003f85270 */
[----:B-1----:R-:W-:Y:S01]  /*0640*/  @!UP0 ULEA UR6, UR7, UR6, 0x18 ;  /* 0x0000000607068291 */ /* 0x002fe2000f8ec03f */
[----:B------:R-:W-:Y:S01]  /*0650*/  LOP3.LUT R22, R8, 0xc, R11, 0x78, !PT ;  /* 0x0000000c08167812 */ /* 0x000fe200078e780b */
[----:B------:R-:W-:Y:S01]  /*0660*/  IMAD.IADD R0, R2, 0x1, -R9 ;  /* 0x0000000102007824 */ /* 0x000fe200078e0a09 */
[----:B------:R-:W-:Y:S01]  /*0670*/  VOTEU.ALL UP0, P0 ;  /* 0x00000000003f7886 */ /* 0x000fe20000000000 */
[----:B------:R-:W-:Y:S01]  /*0680*/  LOP3.LUT P0, RZ, R6, 0x7, RZ, 0xc0, !PT ;  /* 0x0000000706ff7812 */ /* 0x000fe2000780c0ff */
[----:B------:R-:W-:-:S02]  /*0690*/  VIADD R6, R5, 0xffffffff ;  /* 0xffffffff05067836 */ /* 0x000fc40000000000 */
[----:B------:R-:W-:Y:S01]  /*06a0*/  ISETP.NE.AND P1, PT, R0, 0x3, PT ;  /* 0x000000030000780c */ /* 0x000fe20003f25270 */
[----:B-----5:R-:W-:Y:S01]  /*06b0*/  IMAD R9, R7, R24, R4 ;  /* 0x0000001807097224 */ /* 0x020fe200078e0204 */
[----:B------:R-:W-:Y:S02]  /*06c0*/  ISETP.LT.U32.AND P0, PT, R22, 0x2, !P0 ;  /* 0x000000021600780c */ /* 0x000fe40004701070 */
[----:B------:R-:W-:Y:S01]  /*06d0*/  ISETP.EQ.OR P1, PT, R0, RZ, !P1 ;  /* 0x000000ff0000720c */ /* 0x000fe20004f22670 */
[----:B------:R-:W0:Y:S02]  /*06e0*/  FENCE.VIEW.ASYNC.S ;  /* 0x00000000000073c6 */ /* 0x000e240000000000 */
[----:B0-----:R0:W1:Y:S01]  /*06f0*/  @!UP0 SYNCS.EXCH.64 URZ, [UR6+0x50], UR4 ;  /* 0x00005004063f85b2 */ /* 0x0010620008000100 */
[----:B------:R-:W-:Y:S02]  /*0700*/  @P4 LEA.HI R2, R22, R22, RZ, 0x1 ;  /* 0x0000001616024211 */ /* 0x000fe400078f08ff */
[----:B------:R-:W-:-:S02]  /*0710*/  ISETP.EQ.AND P1, PT, R5, RZ, P1 ;  /* 0x000000ff0500720c */ /* 0x000fc40000f22270 */
[----:B------:R-:W-:Y:S02]  /*0720*/  @P4 SHF.R.S32.HI R2, RZ, 0x1, R2 ;  /* 0x00000001ff024819 */ /* 0x000fe40000011402 */
[----:B------:R-:W-:Y:S02]  /*0730*/  ISETP.GE.U32.AND P6, PT, R6, 0x2, PT ;  /* 0x000000020600780c */ /* 0x000fe40003fc6070 */
[----:B------:R-:W-:Y:S02]  /*0740*/  @P4 ISETP.NE.AND P5, PT, R2, R9, PT ;  /* 0x000000090200420c */ /* 0x000fe40003fa5270 */
[----:B------:R-:W-:Y:S02]  /*0750*/  SEL R2, RZ, 0x1, !P0 ;  /* 0x00000001ff027807 */ /* 0x000fe40004000000 */
[----:B------:R-:W-:Y:S02]  /*0760*/  @P4 SEL R23, RZ, 0x1, P5 ;  /* 0x00000001ff174807 */ /* 0x000fe40002800000 */
[----:B------:R-:W-:Y:S01]  /*0770*/  SEL R19, RZ, 0x1, !P1 ;  /* 0x00000001ff137807 */ /* 0x000fe20004800000 */
[----:B------:R0:W2:Y:S01]  /*0780*/  @!UP1 SYNCS.EXCH.64 URZ, [UR6+0x58], UR4 ;  /* 0x00005804063f95b2 */ /* 0x0000a20008000100 */
[----:B------:R-:W-:Y:S01]  /*0790*/  LOP3.LUT R23, R23, R2, RZ, 0xc0, !PT ;  /* 0x0000000217177212 */ /* 0x000fe200078ec0ff */
[----:B------:R-:W-:Y:S01]  /*07a0*/  NOP ;  /* 0x0000000000007918 */ /* 0x000fe20000000000 */
[----:B------:R-:W-:Y:S01]  /*07b0*/  SEL R19, R19, 0x2, P6 ;  /* 0x0000000213137807 */ /* 0x000fe20003000000 */
[----:B------:R-:W-:Y:S06]  /*07c0*/  @!P2 BRA `(.L_x_3) ;  /* 0x000000000008a947 */ /* 0x000fec0003800000 */
[----:B-12-4-:R-:W-:Y:S01]  /*07d0*/  UCGABAR_ARV ;  /* 0x00000000000079c7 */ /* 0x016fe20008000000 */
[----:B------:R-:W-:Y:S05]  /*07e0*/  BRA `(.L_x_4) ;  /* 0x0000000000047947 */ /* 0x000fea0003800000 */
.L_x_3:
[----:B-12-4-:R-:W-:Y:S01]  /*07f0*/  NOP ;  /* 0x0000000000007918 */ /* 0x016fe20000000000 */
.L_x_4:
[----:B------:R-:W1:Y:S01]  /*0800*/  LDC R2, c[0x0][0x65c] ;  /* 0x00019700ff027b82 */ /* 0x000e620000000800 */
[----:B------:R-:W-:Y:S01]  /*0810*/  LOP3.LUT R5, R5, 0xfffff7ff, RZ, 0xc0, !PT ;  /* 0xfffff7ff05057812 */ /* 0x000fe200078ec0ff */
[----:B------:R-:W-:Y:S02]  /*0820*/  IMAD.U32 R8, RZ, RZ, UR8 ;  /* 0x00000008ff087e24 */ /* 0x000fe4000f8e00ff */
[----:B------:R-:W-:Y:S01]  /*0830*/  IMAD.MOV.U32 R9, RZ, RZ, RZ ;  /* 0x000000ffff097224 */ /* 0x000fe200078e00ff */
[----:B-1----:R-:W-:-:S13]  /*0840*/  ISETP.NE.AND P1, PT, R2, 0x1, PT ;  /* 0x000000010200780c */ /* 0x002fda0003f25270 */
[----:B------:R-:W1:Y:S01]  /*0850*/  @P1 LDC R17, c[0x0][0x10] ;  /* 0x00000400ff111b82 */ /* 0x000e620000000800 */
[----:B------:R-:W-:Y:S01]  /*0860*/  @P1 LOP3.LUT R5, R5, 0x800, RZ, 0xfc, !PT ;  /* 0x0000080005051812 */ /* 0x000fe200078efcff */
[----:B------:R-:W-:Y:S02]  /*0870*/  @P1 IMAD.MOV.U32 R5, RZ, RZ, RZ ;  /* 0x000000ffff051224 */ /* 0x000fe400078e00ff */
[----:B------:R-:W-:-:S04]  /*0880*/  @P1 IMAD.MOV.U32 R13, RZ, RZ, RZ ;  /* 0x000000ffff0d1224 */ /* 0x000fc800078e00ff */
[----:B------:R-:W2:Y:S01]  /*0890*/  @!P1 LDC R11, c[0x0][0xc] ;  /* 0x00000300ff0b9b82 */ /* 0x000ea20000000800 */
[----:B-1----:R-:W-:-:S04]  /*08a0*/  @P1 IMAD.WIDE.U32 R16, R17, UR8, R4 ;  /* 0x0000000811101c25 */ /* 0x002fc8000f8e0004 */
[----:B------:R-:W-:Y:S02]  /*08b0*/  @P1 IMAD.IADD R17, R17, 0x1, R13 ;  /* 0x0000000111111824 */ /* 0x000fe400078e020d */
[----:B--2---:R-:W-:-:S04]  /*08c0*/  @!P1 IMAD.WIDE.U32 R8, R4, R11, R8 ;  /* 0x0000000b04089225 */ /* 0x004fc800078e0008 */
[----:B------:R-:W-:Y:S02]  /*08d0*/  @!P1 IMAD.MOV.U32 R16, RZ, RZ, R8 ;  /* 0x000000ffff109224 */ /* 0x000fe400078e0008 */
[----:B------:R-:W-:Y:S01]  /*08e0*/  @!P1 IMAD.MOV.U32 R17, RZ, RZ, R9 ;  /* 0x000000ffff119224 */ /* 0x000fe200078e0009 */
[----:B------:R-:W-:Y:S06]  /*08f0*/  @!P2 BRA `(.L_x_5) ;  /* 0x00000000000ca947 */ /* 0x000fec0003800000 */
[----:B------:R-:W-:Y:S01]  /*0900*/  UCGABAR_WAIT ;  /* 0x0000000000007dc7 */ /* 0x000fe20008000000 */
[----:B------:R-:W-:Y:S01]  /*0910*/  CCTL.IVALL ;  /* 0x00000000ff00798f */ /* 0x000fe20002000000 */
[----:B------:R-:W-:Y:S05]  /*0920*/  BRA `(.L_x_6) ;  /* 0x0000000000047947 */ /* 0x000fea0003800000 */
.L_x_5:
[----:B------:R-:W-:Y:S06]  /*0930*/  BAR.SYNC.DEFER_BLOCKING 0x0 ;  /* 0x0000000000007b1d */ /* 0x000fec0000010000 */
.L_x_6:
[----:B------:R-:W-:Y:S05]  /*0940*/  @!P3 BRA `(.L_x_7) ;  /* 0x000000680064b947 */ /* 0x000fea0003800000 */
[----:B------:R-:W-:-:S13]  /*0950*/  ISETP.GT.U32.AND P0, PT, R6, 0x1, PT ;  /* 0x000000010600780c */ /* 0x000fda0003f04070 */
[----:B0-----:R-:W-:Y:S05]  /*0960*/  @P0 EXIT ;  /* 0x000000000000094d */ /* 0x001fea0003800000 */
[----:B------:R-:W-:Y:S01]  /*0970*/  ULDC.64 UR4, c[0x0][0x650] ;  /* 0x0001940000047ab9 */ /* 0x000fe20000000a00 */
[----:B------:R-:W-:Y:S01]  /*0980*/  PRMT R0, RZ, 0x7610, R0 ;  /* 0x00007610ff007816 */ /* 0x000fe20000000000 */
[----:B------:R-:W-:Y:S01]  /*0990*/  IMAD.MOV.U32 R102, RZ, RZ, -0x1 ;  /* 0xffffffffff667424 */ /* 0x000fe200078e00ff */
[----:B------:R-:W-:Y:S01]  /*09a0*/  ISETP.GE.U32.AND P0, PT, R16, UR4, PT ;  /* 0x0000000410007c0c */ /* 0x000fe2000bf06070 */
[----:B------:R-:W-:Y:S02]  /*09b0*/  IMAD.MOV.U32 R92, RZ, RZ, -0x1 ;  /* 0xffffffffff5c7424 */ /* 0x000fe400078e00ff */
[----:B------:R-:W-:Y:S01]  /*09c0*/  IMAD.MOV.U32 R89, RZ, RZ, -0x1 ;  /* 0xffffffffff597424 */ /* 0x000fe200078e00ff */
[----:B------:R-:W-:-:S13]  /*09d0*/  ISETP.GE.U32.AND.EX P0, PT, R17, UR5, PT, P0 ;  /* 0x0000000511007c0c */ /* 0x000fda000bf06100 */
[----:B------:R-:W-:Y:S05]  /*09e0*/  @P0 BRA `(.L_x_8) ;  /* 0x0000000400280947 */ /* 0x000fea0003800000 */
[----:B------:R-:W0:Y:S01]  /*09f0*/  LDC.64 R20, c[0x0][0x628] ;  /* 0x00018a00ff147b82 */ /* 0x000e220000000a00 */
[----:B------:R-:W-:Y:S02]  /*0a00*/  IMAD.MOV.U32 R8, RZ, RZ, R16 ;  /* 0x000000ffff087224 */ /* 0x000fe400078e0010 */
[----:B------:R-:W-:-:S05]  /*0a10*/  IMAD.MOV.U32 R9, RZ, RZ, R17 ;  /* 0x000000ffff097224 */ /* 0x000fca00078e0011 */
[----:B------:R-:W1:Y:S08]  /*0a20*/  LDC R0, c[0x0][0x630] ;  /* 0x00018c00ff007b82 */ /* 0x000e700000000800 */
[----:B------:R-:W2:Y:S01]  /*0a30*/  LDC.64 R26, c[0x0][0x620] ;  /* 0x00018800ff1a7b82 */ /* 0x000ea20000000a00 */
[----:B0-----:R-:W-:-:S04]  /*0a40*/  ISETP.NE.U32.AND P0, PT, R20, RZ, PT ;  /* 0x000000ff1400720c */ /* 0x001fc80003f05070 */
[----:B------:R-:W-:-:S13]  /*0a50*/  ISETP.NE.AND.EX P0, PT, R21, RZ, PT, P0 ;  /* 0x000000ff1500720c */ /* 0x000fda0003f05300 */
[----:B-12---:R-:W-:Y:S05]  /*0a60*/  @!P0 BRA `(.L_x_9) ;  /* 0x0000000000288947 */ /* 0x006fea0003800000 */
[----:B------:R-:W0:Y:S02]  /*0a70*/  LDC R13, c[0x0][0x634] ;  /* 0x00018d00ff0d7b82 */ /* 0x000e240000000800 */
[----:B0-----:R-:W-:-:S05]  /*0a80*/  IADD3 R13, P0, R16, R13, RZ ;  /* 0x0000000d100d7210 */ /* 0x001fca0007f1e0ff */
[----:B------:R-:W-:-:S04]  /*0a90*/  IMAD.X R15, RZ, RZ, R17, P0 ;  /* 0x000000ffff0f7224 */ /* 0x000fc800000e0611 */
[----:B------:R-:W-:-:S04]  /*0aa0*/  IMAD.WIDE.U32 R8, R15, R20, RZ ;  /* 0x000000140f087225 */ /* 0x000fc800078e00ff */
[----:B------:R-:W-:-:S04]  /*0ab0*/  IMAD.WIDE.U32 R10, P0, R13, R21, R8 ;  /* 0x000000150d0a7225 */ /* 0x000fc80007800008 */
[----:B------:R-:W-:-:S04]  /*0ac0*/  IMAD.WIDE.U32 R8, R13, R20, RZ ;  /* 0x000000140d087225 */ /* 0x000fc800078e00ff */
[----:B------:R-:W-:Y:S01]  /*0ad0*/  IMAD.X R13, RZ, RZ, RZ, P0 ;  /* 0x000000ffff0d7224 */ /* 0x000fe200000e06ff */
[----:B------:R-:W-:Y:S01]  /*0ae0*/  IADD3 RZ, P0, R9, R10, RZ ;  /* 0x0000000a09ff7210 */ /* 0x000fe20007f1e0ff */
[----:B------:R-:W-:-:S04]  /*0af0*/  IMAD.MOV.U32 R12, RZ, RZ, R11 ;  /* 0x000000ffff0c7224 */ /* 0x000fc800078e000b */
[----:B------:R-:W-:-:S08]  /*0b00*/  IMAD.WIDE.U32.X R8, R15, R21, R12, P0 ;  /* 0x000000150f087225 */ /* 0x000fd000000e040c */
.L_x_9:
[----:B------:R-:W0:Y:S01]  /*0b10*/  LDC.64 R20, c[0x0][0x640] ;  /* 0x00019000ff147b82 */ /* 0x000e220000000a00 */
[--C-:B------:R-:W-:Y:S01]  /*0b20*/  SHF.R.U64 R89, R8, R0, R9.reuse ;  /* 0x0000000008597219 */ /* 0x100fe20000001209 */
[----:B------:R-:W-:Y:S01]  /*0b30*/  IMAD R28, R7, R24, R4 ;  /* 0x00000018071c7224 */ /* 0x000fe200078e0204 */
[----:B------:R-:W-:Y:S01]  /*0b40*/  SHF.R.U32.HI R0, RZ, R0, R9 ;  /* 0x00000000ff007219 */ /* 0x000fe20000011609 */
[----:B------:R-:W-:Y:S01]  /*0b50*/  IMAD.MOV.U32 R25, RZ, RZ, 0x1 ;  /* 0x00000001ff197424 */ /* 0x000fe200078e00ff */
[----:B------:R-:W-:-:S03]  /*0b60*/  IADD3 R5, P0, RZ, -R89, RZ ;  /* 0x80000059ff057210 */ /* 0x000fc60007f1e0ff */
[----:B------:R-:W1:Y:S02]  /*0b70*/  LDC R6, c[0x0][0x618] ;  /* 0x00018600ff067b82 */ /* 0x000e640000000800 */
[----:B------:R-:W-:-:S04]  /*0b80*/  IMAD.X R9, RZ, RZ, ~R0, P0 ;  /* 0x000000ffff097224 */ /* 0x000fc800000e0e00 */
[-C--:B------:R-:W-:Y:S02]  /*0b90*/  IMAD R0, R9, R26.reuse, RZ ;  /* 0x0000001a09007224 */ /* 0x080fe400078e02ff */
[----:B------:R-:W2:Y:S01]  /*0ba0*/  LDC R11, c[0x0][0x608] ;  /* 0x00018200ff0b7b82 */ /* 0x000ea20000000800 */
[----:B------:R-:W-:-:S04]  /*0bb0*/  IMAD.WIDE.U32 R8, R5, R26, R16 ;  /* 0x0000001a05087225 */ /* 0x000fc800078e0010 */
[----:B------:R-:W-:-:S03]  /*0bc0*/  IMAD R5, R5, R27, R0 ;  /* 0x0000001b05057224 */ /* 0x000fc600078e0200 */
[----:B------:R-:W3:Y:S01]  /*0bd0*/  LDC R12, c[0x0][0x658] ;  /* 0x00019600ff0c7b82 */ /* 0x000ee20000000800 */
[----:B0-----:R-:W-:Y:S01]  /*0be0*/  ISETP.NE.U32.AND P0, PT, R20, RZ, PT ;  /* 0x000000ff1400720c */ /* 0x001fe20003f05070 */
[----:B------:R-:W-:Y:S02]  /*0bf0*/  IMAD.IADD R5, R9, 0x1, R5 ;  /* 0x0000000109057824 */ /* 0x000fe400078e0205 */
[----:B------:R-:W-:Y:S01]  /*0c00*/  IMAD.MOV.U32 R9, RZ, RZ, -0x1 ;  /* 0xffffffffff097424 */ /* 0x000fe200078e00ff */
[----:B------:R-:W-:-:S03]  /*0c10*/  ISETP.NE.AND.EX P0, PT, R21, RZ, PT, P0 ;  /* 0x000000ff1500720c */ /* 0x000fc60003f05300 */
[----:B------:R-:W0:Y:S01]  /*0c20*/  LDC R15, c[0x0][0x600] ;  /* 0x00018000ff0f7b82 */ /* 0x000e220000000800 */
[-CC-:B-1----:R-:W-:Y:S02]  /*0c30*/  SHF.R.U64 R13, R8, R6.reuse, R5.reuse ;  /* 0x00000006080d7219 */ /* 0x182fe40000001205 */
[----:B------:R-:W-:-:S05]  /*0c40*/  SHF.R.U32.HI R0, RZ, R6, R5 ;  /* 0x00000006ff007219 */ /* 0x000fca0000011605 */
[----:B------:R-:W1:Y:S01]  /*0c50*/  LDC R14, c[0x0][0x648] ;  /* 0x00019200ff0e7b82 */ /* 0x000e620000000800 */
[-CC-:B--2---:R-:W-:Y:S02]  /*0c60*/  SHF.R.U64 R29, R13, R11.reuse, R0.reuse ;  /* 0x0000000b0d1d7219 */ /* 0x184fe40000001200 */
[----:B------:R-:W-:-:S05]  /*0c70*/  SHF.R.U32.HI R5, RZ, R11, R0 ;  /* 0x0000000bff057219 */ /* 0x000fca0000011600 */
[----:B------:R-:W2:Y:S01]  /*0c80*/  LDC R26, c[0x0][0x638] ;  /* 0x00018e00ff1a7b82 */ /* 0x000ea20000000800 */
[-CC-:B---3--:R-:W-:Y:S02]  /*0c90*/  SHF.R.U64 R24, R29, R12.reuse, R5.reuse ;  /* 0x0000000c1d187219 */ /* 0x188fe40000001205 */
[-C--:B------:R-:W-:Y:S02]  /*0ca0*/  SHF.L.U32 R0, R9, R12.reuse, RZ ;  /* 0x0000000c09007219 */ /* 0x080fe400000006ff */
[----:B------:R-:W-:Y:S01]  /*0cb0*/  SHF.R.U32.HI R5, RZ, R12, R5 ;  /* 0x0000000cff057219 */ /* 0x000fe20000011605 */
[----:B------:R-:W-:Y:S01]  /*0cc0*/  IMAD.MOV.U32 R4, RZ, RZ, R24 ;  /* 0x000000ffff047224 */ /* 0x000fe200078e0018 */
[----:B------:R-:W-:Y:S01]  /*0cd0*/  LOP3.LUT R10, RZ, R0, RZ, 0x33, !PT ;  /* 0x00000000ff0a7212 */ /* 0x000fe200078e33ff */
[----:B------:R-:W3:Y:S01]  /*0ce0*/  LDC R27, c[0x0][0x610] ;  /* 0x00018400ff1b7b82 */ /* 0x000ee20000000800 */
[----:B------:R-:W-:Y:S05]  /*0cf0*/  @!P0 BRA `(.L_x_10) ;  /* 0x0000000000288947 */ /* 0x000fea0003800000 */
[----:B------:R-:W4:Y:S02]  /*0d00*/  LDC R9, c[0x0][0x64c] ;  /* 0x00019300ff097b82 */ /* 0x000f240000000800 */
[----:B----4-:R-:W-:-:S05]  /*0d10*/  IADD3 R9, P0, R24, R9, RZ ;  /* 0x0000000918097210 */ /* 0x010fca0007f1e0ff */
        /* <DEDUP_REMOVED lines=8> */
.L_x_10:
[----:B-1----:R-:W-:Y:S01]  /*0da0*/  SHF.R.U64 R4, R4, R14, R5 ;  /* 0x0000000e04047219 */ /* 0x002fe20000001205 */
[----:B0-----:R-:W-:Y:S01]  /*0db0*/  VIADD R6, R15, 0xffffffff ;  /* 0xffffffff0f067836 */ /* 0x001fe20000000000 */
[----:B------:R-:W-:Y:S02]  /*0dc0*/  SHF.L.U32 R0, R25, R12, RZ ;  /* 0x0000000c19007219 */ /* 0x000fe400000006ff */
[----:B------:R-:W-:Y:S01]  /*0dd0*/  LOP3.LUT R5, R29, R10, RZ, 0xc0, !PT ;  /* 0x0000000a1d057212 */ /* 0x000fe200078ec0ff */
[----:B------:R-:W-:Y:S01]  /*0de0*/  IMAD.MOV R7, RZ, RZ, -R4 ;  /* 0x000000ffff077224 */ /* 0x000fe200078e0a04 */
[----:B------:R-:W-:Y:S02]  /*0df0*/  SEL R3, R3, R28, !P1 ;  /* 0x0000001c03037207 */ /* 0x000fe40004800000 */
[----:B------:R-:W-:Y:S01]  /*0e00*/  LOP3.LUT R6, R13, R6, RZ, 0xc0, !PT ;  /* 0x000000060d067212 */ /* 0x000fe200078ec0ff */
[----:B------:R-:W-:Y:S02]  /*0e10*/  IMAD R4, R0, R4, R5 ;  /* 0x0000000400047224 */ /* 0x000fe400078e0205 */
[----:B--2---:R-:W-:-:S02]  /*0e20*/  IMAD R0, R7, R26, R24 ;  /* 0x0000001a07007224 */ /* 0x004fc400078e0218 */
[----:B---3--:R-:W-:Y:S02]  /*0e30*/  IMAD R3, R4, R27, R3 ;  /* 0x0000001b04037224 */ /* 0x008fe400078e0203 */
[----:B------:R-:W-:Y:S02]  /*0e40*/  IMAD R102, R0, R15, R6 ;  /* 0x0000000f00667224 */ /* 0x000fe400078e0206 */
[----:B------:R-:W-:-:S03]  /*0e50*/  IMAD.MOV.U32 R4, RZ, RZ, 0x1 ;  /* 0x00000001ff047424 */ /* 0x000fc600078e00ff */
[----:B------:R-:W-:Y:S02]  /*0e60*/  SEL R92, R102, R3, !P1 ;  /* 0x00000003665c7207 */ /* 0x000fe40004800000 */
[----:B------:R-:W-:Y:S02]  /*0e70*/  PRMT R0, R4, 0x7610, R0 ;  /* 0x0000761004007816 */ /* 0x000fe40000000000 */
[----:B------:R-:W-:-:S07]  /*0e80*/  SEL R102, R3, R102, !P1 ;  /* 0x0000006603667207 */ /* 0x000fce0004800000 */
.L_x_8:
[----:B------:R-:W-:-:S08]  /*0e90*/  NOP ;  /* 0x0000000000007918 */ /* 0x000fd00000000000 */
[----:B------:R-:W0:Y:S02]  /*0ea0*/  USETMAXREG.TRY_ALLOC.CTAPOOL UP0, 0xe8 ;  /* 0x000000e8000079c8 */ /* 0x000e240008000600 */
[----:B0-----:R-:W-:-:S13]  /*0eb0*/  PLOP3.LUT P0, PT, PT, PT, UP0, 0x80, 0x0 ;  /* 0x000000000000781c */ /* 0x001fda0003f0f008 */
[----:B------:R-:W-:Y:S05]  /*0ec0*/  @!P0 BRA `(.L_x_8) ;  /* 0xfffffffc00f08947 */ /* 0x000fea000383ffff */
[----:B------:R-:W-:Y:S01]  /*0ed0*/  ULDC.64 UR4, c[0x0][0x598] ;  /* 0x0001660000047ab9 */ /* 0x000fe20000000a00 */
[----:B------:R-:W-:Y:S01]  /*0ee0*/  ULDC.64 UR36, c[0x0][0x208] ;  /* 0x0000820000247ab9 */ /* 0x000fe20000000a00 */
[----:B------:R-:W-:-:S04]  /*0ef0*/  ISETP.NE.U32.AND P0, PT, RZ, UR4, PT ;  /* 0x00000004ff007c0c */ /* 0x000fc8000bf05070 */
[----:B------:R-:W-:-:S13]  /*0f00*/  ISETP.NE.AND.EX P0, PT, RZ, UR5, PT, P0 ;  /* 0x00000005ff007c0c */ /* 0x000fda000bf05300 */
[----:B------:R-:W-:Y:S05]  /*0f10*/  @!P0 BRA `(.L_x_11) ;  /* 0x00000000001c8947 */ /* 0x000fea0003800000 */
[----:B------:R-:W0:Y:S02]  /*0f20*/  LDC.64 R4, c[0x0][0x598] ;  /* 0x00016600ff047b82 */ /* 0x000e240000000a00 */
[----:B0-----:R-:W2:Y:S02]  /*0f30*/  LDG.E.64 R4, desc[UR36][R4.64] ;  /* 0x0000002404047981 */ /* 0x001ea4000c1e1b00 */
[----:B--2---:R-:W-:-:S04]  /*0f40*/  ISETP.NE.U32.AND P0, PT, R4, RZ, PT ;  /* 0x000000ff0400720c */ /* 0x004fc80003f05070 */
[----:B------:R-:W-:-:S13]  /*0f50*/  ISETP.NE.AND.EX P0, PT, R5, RZ, PT, P0 ;  /* 0x000000ff0500720c */ /* 0x000fda0003f05300 */
[----:B------:R-:W-:Y:S05]  /*0f60*/  @!P0 BRA `(.L_x_11) ;  /* 0x0000000000088947 */ /* 0x000fea0003800000 */
[----:B------:R0:W5:Y:S01]  /*0f70*/  LD.E R88, desc[UR36][R4.64] ;  /* 0x0000002404587980 */ /* 0x000162000c101900 */
[----:B------:R-:W-:Y:S05]  /*0f80*/  BRA `(.L_x_12) ;  /* 0x0000000000247947 */ /* 0x000fea0003800000 */
.L_x_11:
[----:B------:R-:W-:Y:S02]  /*0f90*/  ULDC.64 UR4, c[0x0][0x588] ;  /* 0x0001620000047ab9 */ /* 0x000fe40000000a00 */
[----:B------:R-:W-:-:S04]  /*0fa0*/  ISETP.NE.U32.AND P0, PT, RZ, UR4, PT ;  /* 0x00000004ff007c0c */ /* 0x000fc8000bf05070 */
[----:B------:R-:W-:-:S13]  /*0fb0*/  ISETP.NE.AND.EX P0, PT, RZ, UR5, PT, P0 ;  /* 0x00000005ff007c0c */ /* 0x000fda000bf05300 */
[----:B------:R-:W-:Y:S05]  /*0fc0*/  @!P0 BRA `(.L_x_13) ;  /* 0x00000000000c8947 */ /* 0x000fea0003800000 */
[----:B------:R-:W0:Y:S02]  /*0fd0*/  LDC.64 R4, c[0x0][0x588] ;  /* 0x00016200ff047b82 */ /* 0x000e240000000a00 */
[----:B0-----:R1:W5:Y:S01]  /*0fe0*/  LDG.E R88, desc[UR36][R4.64] ;  /* 0x0000002404587981 */ /* 0x001362000c1e1900 */
[----:B------:R-:W-:Y:S05]  /*0ff0*/  BRA `(.L_x_12) ;  /* 0x0000000000087947 */ /* 0x000fea0003800000 */
.L_x_13:
[----:B------:R-:W-:Y:S02]  /*1000*/  ULDC UR4, c[0x0][0x580] ;  /* 0x0001600000047ab9 */ /* 0x000fe40000000800 */
[----:B------:R-:W-:-:S07]  /*1010*/  IMAD.U32 R88, RZ, RZ, UR4 ;  /* 0x00000004ff587e24 */ /* 0x000fce000f8e00ff */
.L_x_12:
[----:B------:R-:W-:Y:S02]  /*1020*/  ULDC.64 UR4, c[0x0][0x5a0] ;  /* 0x0001680000047ab9 */ /* 0x000fe40000000a00 */
[----:B------:R-:W-:-:S04]  /*1030*/  ISETP.NE.U32.AND P0, PT, RZ, UR4, PT ;  /* 0x00000004ff007c0c */ /* 0x000fc8000bf05070 */
[----:B------:R-:W-:-:S13]  /*1040*/  ISETP.NE.AND.EX P0, PT, RZ, UR5, PT, P0 ;  /* 0x00000005ff007c0c */ /* 0x000fda000bf05300 */
[----:B------:R-:W-:Y:S05]  /*1050*/  @!P0 BRA `(.L_x_14) ;  /* 0x00000000001c8947 */ /* 0x000fea0003800000 */
[----:B01----:R-:W0:Y:S02]  /*1060*/  LDC.64 R4, c[0x0][0x5a0] ;  /* 0x00016800ff047b82 */ /* 0x003e240000000a00 */
[----:B0-----:R-:W2:Y:S02]  /*1070*/  LDG.E.64 R4, desc[UR36][R4.64] ;  /* 0x0000002404047981 */ /* 0x001ea4000c1e1b00 */
[----:B--2---:R-:W-:-:S04]  /*1080*/  ISETP.NE.U32.AND P0, PT, R4, RZ, PT ;  /* 0x000000ff0400720c */ /* 0x004fc80003f05070 */
[----:B------:R-:W-:-:S13]  /*1090*/  ISETP.NE.AND.EX P0, PT, R5, RZ, PT, P0 ;  /* 0x000000ff0500720c */ /* 0x000fda0003f05300 */
[----:B------:R-:W-:Y:S05]  /*10a0*/  @!P0 BRA `(.L_x_14) ;  /* 0x0000000000088947 */ /* 0x000fea0003800000 */
[----:B------:R0:W5:Y:S01]  /*10b0*/  LD.E R90, desc[UR36][R4.64] ;  /* 0x00000024045a7980 */ /* 0x000162000c101900 */
[----:B------:R-:W-:Y:S05]  /*10c0*/  BRA `(.L_x_15) ;  /* 0x0000000000247947 */ /* 0x000fea0003800000 */
.L_x_14:
[----:B------:R-:W-:Y:S02]  /*10d0*/  ULDC.64 UR4, c[0x0][0x590] ;  /* 0x0001640000047ab9 */ /* 0x000fe40000000a00 */
[----:B------:R-:W-:-:S04]  /*10e0*/  ISETP.NE.U32.AND P0, PT, RZ, UR4, PT ;  /* 0x00000004ff007c0c */ /* 0x000fc8000bf05070 */
[----:B------:R-:W-:-:S13]  /*10f0*/  ISETP.NE.AND.EX P0, PT, RZ, UR5, PT, P0 ;  /* 0x00000005ff007c0c */ /* 0x000fda000bf05300 */
[----:B------:R-:W-:Y:S05]  /*1100*/  @!P0 BRA `(.L_x_16) ;  /* 0x00000000000c8947 */ /* 0x000fea0003800000 */
[----:B------:R-:W2:Y:S02]  /*1110*/  LDC.64 R90, c[0x0][0x590] ;  /* 0x00016400ff5a7b82 */ /* 0x000ea40000000a00 */
[----:B--2---:R2:W5:Y:S01]  /*1120*/  LDG.E R90, desc[UR36][R90.64] ;  /* 0x000000245a5a7981 */ /* 0x004562000c1e1900 */
[----:B------:R-:W-:Y:S05]  /*1130*/  BRA `(.L_x_15) ;  /* 0x0000000000087947 */ /* 0x000fea0003800000 */
.L_x_16:
[----:B------:R-:W-:Y:S02]  /*1140*/  ULDC UR4, c[0x0][0x584] ;  /* 0x0001610000047ab9 */ /* 0x000fe40000000800 */
[----:B------:R-:W-:-:S07]  /*1150*/  IMAD.U32 R90, RZ, RZ, UR4 ;  /* 0x00000004ff5a7e24 */ /* 0x000fce000f8e00ff */
.L_x_15:
[----:B------:R-:W-:-:S13]  /*1160*/  LOP3.LUT P0, RZ, R0, 0xff, RZ, 0xc0, !PT ;  /* 0x000000ff00ff7812 */ /* 0x000fda000780c0ff */
[----:B------:R-:W-:Y:S05]  /*1170*/  @!P0 EXIT ;  /* 0x000000000000894d */ /* 0x000fea0003800000 */
[----:B------:R-:W-:Y:S01]  /*1180*/  ULDC UR4, c[0x0][0x28c] ;  /* 0x0000a30000047ab9 */ /* 0x000fe20000000800 */
[----:B------:R-:W-:Y:S01]  /*1190*/  LOP3.LUT R106, R19, 0x1, RZ, 0xfc, !PT ;  /* 0x00000001136a7812 */ /* 0x000fe200078efcff */
[----:B------:R-:W-:Y:S01]  /*11a0*/  UIADD3 UR4, UR4, 0x1f, URZ ;  /* 0x0000001f04047890 */ /* 0x000fe2000fffe03f */
[----:B------:R-:W-:Y:S01]  /*11b0*/  UMOV UR38, URZ ;  /* 0x0000003f00267c82 */ /* 0x000fe20008000000 */
[----:B------:R-:W-:Y:S02]  /*11c0*/  UMOV UR39, URZ ;  /* 0x0000003f00277c82 */ /* 0x000fe40008000000 */
[----:B------:R-:W-:-:S04]  /*11d0*/  USHF.R.S32.HI UR5, URZ, 0x1f, UR4 ;  /* 0x0000001f3f057899 */ /* 0x000fc80008011404 */
[----:B------:R-:W-:-:S04]  /*11e0*/  ULEA.HI UR5, UR5, UR4, URZ, 0x5 ;  /* 0x0000000405057291 */ /* 0x000fc8000f8f283f */
[----:B------:R-:W-:-:S12]  /*11f0*/  USHF.R.S32.HI UR40, URZ, 0x5, UR5 ;  /* 0x000000053f287899 */ /* 0x000fd80008011405 */
.L_x_160:
[----:B------:R-:W-:Y:S01]  /*1200*/  LOP3.LUT R0, R18, 0x80, RZ, 0xc0, !PT ;  /* 0x0000008012007812 */ /* 0x000fe200078ec0ff */
[----:B---3--:R-:W3:Y:S01]  /*1210*/  S2UR UR7, SR_CgaCtaId ;  /* 0x00000000000779c3 */ /* 0x008ee20000008800 */
[----:B------:R-:W-:Y:S02]  /*1220*/  UMOV UR6, 0x400 ;  /* 0x0000040000067882 */ /* 0x000fe40000000000 */
[----:B------:R-:W-:-:S06]  /*1230*/  SHF.R.U32.HI R0, RZ, 0x7, R0 ;  /* 0x00000007ff007819 */ /* 0x000fcc0000011600 */
[----:B----4-:R-:W4:Y:S01]  /*1240*/  SHFL.IDX PT, R0, R0, RZ, 0x1f ;  /* 0x00001fff00007589 */ /* 0x010f2200000e0000 */
[----:B---3--:R-:W-:Y:S01]  /*1250*/  ULEA UR6, UR7, UR6, 0x18 ;  /* 0x0000000607067291 */ /* 0x008fe2000f8ec03f */
[----:B----4-:R-:W-:-:S13]  /*1260*/  R2UR UR4, R0 ;  /* 0x00000000000472ca */ /* 0x010fda00000e0000 */
[----:B------:R-:W-:-:S04]  /*1270*/  ULEA.HI UR5, UR4, UR4, URZ, 0x1 ;  /* 0x0000000404057291 */ /* 0x000fc8000f8f083f */
[----:B------:R-:W-:-:S04]  /*1280*/  ULOP3.LUT UR5, UR5, 0x7fffe, URZ, 0xc0, !UPT ;  /* 0x0007fffe05057892 */ /* 0x000fc8000f8ec03f */
[----:B------:R-:W-:-:S03]  /*1290*/  UIADD3 UR5, UR4, -UR5, URZ ;  /* 0x8000000504057290 */ /* 0x000fc6000fffe03f */
[----:B------:R-:W-:Y:S01]  /*12a0*/  ULDC UR4, c[0x0][0x28c] ;  /* 0x0000a30000047ab9 */ /* 0x000fe20000000800 */
[----:B------:R-:W-:Y:S01]  /*12b0*/  ULEA UR5, UR5, UR6, 0xd ;  /* 0x0000000605057291 */ /* 0x000fe2000f8e683f */
[----:B------:R-:W-:-:S03]  /*12c0*/  ISETP.LT.AND P0, PT, RZ, UR4, PT ;  /* 0x00000004ff007c0c */ /* 0x000fc6000bf01270 */
[----:B------:R-:W-:-:S04]  /*12d0*/  UIADD3 UR5, UR5, 0x100, URZ ;  /* 0x0000010005057890 */ /* 0x000fc8000fffe03f */
[----:B------:R-:W-:-:S04]  /*12e0*/  USHF.R.U32.HI UR5, URZ, 0x4, UR5 ;  /* 0x000000043f057899 */ /* 0x000fc80008011605 */
[----:B------:R-:W-:Y:S02]  /*12f0*/  ULOP3.LUT UR41, UR5, 0x3fff, URZ, 0xc0, !UPT ;  /* 0x00003fff05297892 */ /* 0x000fe4000f8ec03f */
[----:B01---5:R-:W-:Y:S10]  /*1300*/  @P0 BRA `(.L_x_17) ;  /* 0x0000000000400947 */ /* 0x023ff40003800000 */
[----:B------:R-:W-:Y:S01]  /*1310*/  MOV R0, 0x0 ;  /* 0x0000000000007802 */ /* 0x000fe20000000f00 */
[----:B------:R-:W-:Y:S01]  /*1320*/  ULDC.64 UR4, c[0x4][0x68] ;  /* 0x01001a0000047ab9 */ /* 0x000fe20000000a00 */
[----:B------:R-:W-:Y:S01]  /*1330*/  ULDC.64 UR6, c[0x4][0x8] ;  /* 0x0100020000067ab9 */ /* 0x000fe20000000a00 */
[----:B01----:R-:W-:Y:S01]  /*1340*/  IMAD.U32 R4, RZ, RZ, UR4 ;  /* 0x00000004ff047e24 */ /* 0x003fe2000f8e00ff */
[----:B------:R0:W1:Y:S01]  /*1350*/  LDC.64 R14, c[0x4][R0] ;  /* 0x01000000000e7b82 */ /* 0x0000620000000a00 */
[----:B------:R-:W-:Y:S01]  /*1360*/  IMAD.U32 R5, RZ, RZ, UR5 ;  /* 0x00000005ff057e24 */ /* 0x000fe2000f8e00ff */
[----:B------:R-:W-:Y:S01]  /*1370*/  ULDC.64 UR4, c[0x4][0x70] ;  /* 0x01001c0000047ab9 */ /* 0x000fe20000000a00 */
[----:B------:R-:W-:Y:S02]  /*1380*/  IMAD.U32 R10, RZ, RZ, UR6 ;  /* 0x00000006ff0a7e24 */ /* 0x000fe4000f8e00ff */
[----:B------:R-:W-:Y:S02]  /*1390*/  IMAD.U32 R6, RZ, RZ, UR4 ;  /* 0x00000004ff067e24 */ /* 0x000fe4000f8e00ff */
[----:B------:R-:W-:-:S02]  /*13a0*/  IMAD.U32 R7, RZ, RZ, UR5 ;  /* 0x00000005ff077e24 */ /* 0x000fc4000f8e00ff */
[----:B------:R-:W-:Y:S02]  /*13b0*/  IMAD.U32 R11, RZ, RZ, UR7 ;  /* 0x00000007ff0b7e24 */ /* 0x000fe4000f8e00ff */
[----:B------:R-:W-:Y:S02]  /*13c0*/  IMAD.MOV.U32 R8, RZ, RZ, 0x1e1 ;  /* 0x000001e1ff087424 */ /* 0x000fe400078e00ff */
[----:B------:R-:W-:Y:S02]  /*13d0*/  IMAD.MOV.U32 R12, RZ, RZ, 0x1 ;  /* 0x00000001ff0c7424 */ /* 0x000fe400078e00ff */
[----:B0-----:R-:W-:-:S07]  /*13e0*/  IMAD.MOV.U32 R13, RZ, RZ, RZ ;  /* 0x000000ffff0d7224 */ /* 0x001fce00078e00ff */
[----:B------:R-:W-:-:S07]  /*13f0*/  LEPC R20, `(.L_x_17) ;  /* 0x000000001014794e */ /* 0x000fce0000000000 */
[----:B-12--5:R-:W-:Y:S05]  /*1400*/  CALL.ABS.NOINC R14 ;  /* 0x000000000e007343 */ /* 0x026fea0003c00000 */
.L_x_17:
[----:B------:R-:W-:-:S13]  /*1410*/  ISETP.NE.AND P0, PT, R106, 0x3, PT ;  /* 0x000000036a00780c */ /* 0x000fda0003f05270 */
[----:B------:R-:W-:Y:S05]  /*1420*/  @!P0 BRA `(.L_x_18) ;  /* 0x0000000000048947 */ /* 0x000fea0003800000 */
[----:B------:R-:W-:Y:S01]  /*1430*/  BPT.TRAP 0x1 ;  /* 0x000000040000795c */ /* 0x000fe20000300000 */
.L_x_18:
[----:B------:R-:W3:Y:S01]  /*1440*/  S2UR UR5, SR_CgaCtaId ;  /* 0x00000000000579c3 */ /* 0x000ee20000008800 */
[----:B------:R-:W-:Y:S01]  /*1450*/  UMOV UR4, 0x400 ;  /* 0x0000040000047882 */ /* 0x000fe20000000000 */
[----:B------:R-:W-:Y:S02]  /*1460*/  IMAD.U32 R0, RZ, RZ, UR38 ;  /* 0x00000026ff007e24 */ /* 0x000fe4000f8e00ff */
[----:B------:R-:W-:-:S03]  /*1470*/  IMAD.U32 R3, RZ, RZ, UR39 ;  /* 0x00000027ff037e24 */ /* 0x000fc6000f8e00ff */
[----:B------:R-:W-:Y:S01]  /*1480*/  SHF.L.U32 R0, R0, 0x1f, RZ ;  /* 0x0000001f00007819 */ /* 0x000fe200000006ff */
[----:B---3--:R-:W-:-:S06]  /*1490*/  ULEA UR4, UR5, UR4, 0x18 ;  /* 0x0000000405047291 */ /* 0x008fcc000f8ec03f */
[----:B------:R-:W-:-:S04]  /*14a0*/  IMAD.U32 R6, RZ, RZ, UR4 ;  /* 0x00000004ff067e24 */ /* 0x000fc8000f8e00ff */
[----:B------:R-:W-:-:S04]  /*14b0*/  IMAD R3, R3, 0x8, R6 ;  /* 0x0000000803037824 */ /* 0x000fc800078e0206 */
[----:B------:R3:W4:Y:S01]  /*14c0*/  SYNCS.PHASECHK.TRANS64.TRYWAIT P1, [R3+URZ], R0 ;  /* 0x00000000030075a7 */ /* 0x000722000802017f */
[----:B------:R-:W-:Y:S05]  /*14d0*/  @!P0 BRA `(.L_x_19) ;  /* 0x0000000000048947 */ /* 0x000fea0003800000 */
[----:B------:R-:W-:Y:S01]  /*14e0*/  BPT.TRAP 0x1 ;  /* 0x000000040000795c */ /* 0x000fe20000300000 */
.L_x_19:
[----:B----4-:R-:W-:Y:S05]  /*14f0*/  @P1 BRA `(.L_x_20) ;  /* 0x0000000000081947 */ /* 0x010fea0003800000 */
[----:B------:R-:W4:Y:S02]  /*1500*/  SYNCS.PHASECHK.TRANS64.TRYWAIT P1, [R3+URZ], R0 ;  /* 0x00000000030075a7 */ /* 0x000f24000802017f */
[----:B----4-:R-:W-:Y:S05]  /*1510*/  @!P1 BRA `(.L_x_21) ;  /* 0x0000007000e09947 */ /* 0x010fea0003800000 */
.L_x_20:
[----:B------:R-:W-:-:S04]  /*1520*/  UISETP.LT.AND UP0, UPT, UR40, 0x1, UPT ;  /* 0x000000012800788c */ /* 0x000fc8000bf01270 */
[----:B------:R-:W-:-:S06]  /*1530*/  USEL UR4, UR40, 0x1, UP0 ;  /* 0x0000000128047887 */ /* 0x000fcc0008000000 */
[----:B---34-:R-:W-:Y:S01]  /*1540*/  IMAD.U32 R0, RZ, RZ, UR4 ;  /* 0x00000004ff007e24 */ /* 0x018fe2000f8e00ff */
[----:B------:R-:W-:Y:S05]  /*1550*/  WARPSYNC.ALL ;  /* 0x0000000000007948 */ /* 0x000fea0003800000 */
[----:B------:R-:W-:-:S04]  /*1560*/  IADD3 R0, -R0, UR40, RZ ;  /* 0x0000002800007c10 */ /* 0x000fc8000fffe1ff */
[----:B------:R-:W-:Y:S02]  /*1570*/  ISETP.GE.AND P1, PT, R0, 0x1, PT ;  /* 0x000000010000780c */ /* 0x000fe40003f26270 */
[----:B------:R-:W-:Y:S01]  /*1580*/  R2UR UR4, R6 ;  /* 0x00000000060472ca */ /* 0x000fe200000e0000 */
[----:B------:R-:W-:Y:S01]  /*1590*/  WARPGROUP.ARRIVE ;  /* 0x00000000000079c5 */ /* 0x000fe20000000000 */
[----:B------:R-:W-:Y:S01]  /*15a0*/  UMOV UR9, 0x40000040 ;  /* 0x4000004000097882 */ /* 0x000fe20000000000 */
[----:B------:R-:W-:-:S10]  /*15b0*/  UMOV UR11, 0x40000040 ;  /* 0x40000040000b7882 */ /* 0x000fd40000000000 */
[----:B------:R-:W-:-:S04]  /*15c0*/  UIADD3 UR4, UR4, 0x20100, URZ ;  /* 0x0002010004047890 */ /* 0x000fc8000fffe03f */
[----:B------:R-:W-:-:S04]  /*15d0*/  USHF.R.U32.HI UR4, URZ, 0x4, UR4 ;  /* 0x000000043f047899 */ /* 0x000fc80008011604 */
[----:B------:R-:W-:Y:S02]  /*15e0*/  ULOP3.LUT UR5, UR4, 0x3fff, URZ, 0xc0, !UPT ;  /* 0x00003fff04057892 */ /* 0x000fe4000f8ec03f */
[----:B------:R-:W-:Y:S02]  /*15f0*/  ULOP3.LUT UR4, UR41, 0x10000, URZ, 0xfc, !UPT ;  /* 0x0001000029047892 */ /* 0x000fe4000f8efc3f */
[----:B------:R-:W-:Y:S02]  /*1600*/  ULOP3.LUT UR5, UR5, 0x10000, URZ, 0xfc, !UPT ;  /* 0x0001000005057892 */ /* 0x000fe4000f8efc3f */
[----:B------:R-:W-:Y:S02]  /*1610*/  ULEA UR7, UR39, UR4, 0xb ;  /* 0x0000000427077291 */ /* 0x000fe4000f8e583f */
[----:B------:R-:W-:Y:S02]  /*1620*/  ULEA UR6, UR39, UR5, 0x9 ;  /* 0x0000000527067291 */ /* 0x000fe4000f8e483f */
[----:B------:R-:W-:-:S03]  /*1630*/  UIADD3 UR12, UR7, 0x400, URZ ;  /* 0x00000400070c7890 */ /* 0x000fc6000fffe03f */
[----:B------:R-:W-:Y:S02]  /*1640*/  UMOV UR8, UR7 ;  /* 0x0000000700087c82 */ /* 0x000fe40008000000 */
[----:B------:R-:W-:Y:S02]  /*1650*/  UMOV UR10, UR6 ;  /* 0x00000006000a7c82 */ /* 0x000fe40008000000 */
[----:B------:R-:W-:Y:S01]  /*1660*/  HGMMA.64x64x8.F32.TF32 R56, gdesc[UR8], RZ, !UPT, gsb0 ;  /* 0x04e00000083879f0 */ /* 0x000fe2000c0028ff */
[----:B------:R-:W-:Y:S01]  /*1670*/  UMOV UR8, UR12 ;  /* 0x0000000c00087c82 */ /* 0x000fe20008000000 */
[----:B------:R-:W-:Y:S01]  /*1680*/  UMOV UR9, 0x40000040 ;  /* 0x4000004000097882 */ /* 0x000fe20000000000 */
[----:B------:R-:W-:Y:S01]  /*1690*/  UIADD3 UR12, UR7, 0x402, URZ ;  /* 0x00000402070c7890 */ /* 0x000fe2000fffe03f */
[----:B------:R-:W-:Y:S02]  /*16a0*/  WARPGROUP.DEPBAR.LE gsb0, 0x0 ;  /* 0x00008000000079c5 */ /* 0x000fe40000010000 */
[----:B------:R-:W-:-:S06]  /*16b0*/  WARPGROUP.ARRIVE ;  /* 0x00000000000079c5 */ /* 0x000fcc0000000000 */
[----:B------:R-:W-:Y:S01]  /*16c0*/  HGMMA.64x64x8.F32.TF32 R24, gdesc[UR8], RZ, !UPT, gsb0 ;  /* 0x04e00000081879f0 */ /* 0x000fe2000c0028ff */
[----:B------:R-:W-:Y:S02]  /*16d0*/  UIADD3 UR8, UR7, 0x2, URZ ;  /* 0x0000000207087890 */ /* 0x000fe4000fffe03f */
[----:B------:R-:W-:Y:S01]  /*16e0*/  UIADD3 UR10, UR6, 0x2, URZ ;  /* 0x00000002060a7890 */ /* 0x000fe2000fffe03f */
[----:B------:R-:W-:Y:S01]  /*16f0*/  UMOV UR9, 0x40000040 ;  /* 0x4000004000097882 */ /* 0x000fe20000000000 */
[----:B------:R-:W-:Y:S01]  /*1700*/  UMOV UR11, 0x40000040 ;  /* 0x40000040000b7882 */ /* 0x000fe20000000000 */
[----:B------:R-:W-:Y:S02]  /*1710*/  WARPGROUP.DEPBAR.LE gsb0, 0x0 ;  /* 0x00008000000079c5 */ /* 0x000fe40000010000 */
[----:B------:R-:W-:-:S06]  /*1720*/  WARPGROUP.ARRIVE ;  /* 0x00000000000079c5 */ /* 0x000fcc0000000000 */
[----:B------:R-:W-:Y:S01]  /*1730*/  HGMMA.64x64x8.F32.TF32 R56, gdesc[UR8], R56, gsb0 ;  /* 0x04e00000083879f0 */ /* 0x000fe20008002838 */
[----:B------:R-:W-:Y:S01]  /*1740*/  UMOV UR8, UR12 ;  /* 0x0000000c00087c82 */ /* 0x000fe20008000000 */
[----:B------:R-:W-:Y:S01]  /*1750*/  UMOV UR9, 0x40000040 ;  /* 0x4000004000097882 */ /* 0x000fe20000000000 */
[----:B------:R-:W-:Y:S01]  /*1760*/  UIADD3 UR12, UR7, 0x404, URZ ;  /* 0x00000404070c7890 */ /* 0x000fe2000fffe03f */
[----:B------:R-:W-:Y:S02]  /*1770*/  WARPGROUP.DEPBAR.LE gsb0, 0x0 ;  /* 0x00008000000079c5 */ /* 0x000fe40000010000 */
[----:B------:R-:W-:-:S06]  /*1780*/  WARPGROUP.ARRIVE ;  /* 0x00000000000079c5 */ /* 0x000fcc0000000000 */
[----:B------:R-:W-:Y:S01]  /*1790*/  HGMMA.64x64x8.F32.TF32 R24, gdesc[UR8], R24, gsb0 ;  /* 0x04e00000081879f0 */ /* 0x000fe20008002818 */
        /* <DEDUP_REMOVED lines=9> */
[----:B------:R-:W-:Y:S02]  /*1830*/  WARPGROUP.DEPBAR.LE gsb0, 0x0 ;  /* 0x00008000000079c5 */ /* 0x000fe40000010000 */
[----:B------:R-:W-:-:S06]  /*1840*/  WARPGROUP.ARRIVE ;  /* 0x00000000000079c5 */ /* 0x000fcc0000000000 */
[----:B------:R-:W-:Y:S01]  /*1850*/  HGMMA.64x64x8.F32.TF32 R24, gdesc[UR8], R24, gsb0 ;  /* 0x04e00000081879f0 */ /* 0x000fe20008002818 */
[----:B------:R-:W-:Y:S02]  /*1860*/  UIADD3 UR8, UR7, 0x6, URZ ;  /* 0x0000000607087890 */ /* 0x000fe4000fffe03f */
[----:B------:R-:W-:Y:S01]  /*1870*/  UIADD3 UR10, UR6, 0x6, URZ ;  /* 0x00000006060a7890 */ /* 0x000fe2000fffe03f */
[----:B------:R-:W-:Y:S01]  /*1880*/  UMOV UR9, 0x40000040 ;  /* 0x4000004000097882 */ /* 0x000fe20000000000 */
[----:B------:R-:W-:Y:S01]  /*1890*/  UMOV UR11, 0x40000040 ;  /* 0x40000040000b7882 */ /* 0x000fe20000000000 */
[----:B------:R-:W-:Y:S01]  /*18a0*/  UIADD3 UR7, UR7, 0x406, URZ ;  /* 0x0000040607077890 */ /* 0x000fe2000fffe03f */
[----:B------:R-:W-:Y:S02]  /*18b0*/  WARPGROUP.DEPBAR.LE gsb0, 0x0 ;  /* 0x00008000000079c5 */ /* 0x000fe40000010000 */
[----:B------:R-:W-:-:S06]  /*18c0*/  WARPGROUP.ARRIVE ;  /* 0x00000000000079c5 */ /* 0x000fcc0000000000 */
[----:B------:R-:W-:Y:S01]  /*18d0*/  HGMMA.64x64x8.F32.TF32 R56, gdesc[UR8], R56, gsb0 ;  /* 0x04e00000083879f0 */ /* 0x000fe20008002838 */
[----:B------:R-:W-:Y:S01]  /*18e0*/  UMOV UR8, UR7 ;  /* 0x0000000700087c82 */ /* 0x000fe20008000000 */
[----:B------:R-:W-:Y:S01]  /*18f0*/  UMOV UR9, 0x40000040 ;  /* 0x4000004000097882 */ /* 0x000fe20000000000 */
[----:B------:R-:W-:Y:S02]  /*1900*/  WARPGROUP.DEPBAR.LE gsb0, 0x0 ;  /* 0x00008000000079c5 */ /* 0x000fe40000010000 */
[----:B------:R-:W-:-:S06]  /*1910*/  WARPGROUP.ARRIVE ;  /* 0x00000000000079c5 */ /* 0x000fcc0000000000 */
[----:B------:R-:W-:Y:S03]  /*1920*/  HGMMA.64x64x8.F32.TF32 R24, gdesc[UR8], R24, gsb0 ;  /* 0x04e00000081879f0 */ /* 0x000fe60008002818 */
[----:B------:R-:W-:Y:S02]  /*1930*/  WARPGROUP.DEPBAR.LE gsb0, 0x0 ;  /* 0x00008000000079c5 */ /* 0x000fe40000010000 */
[----:B------:R-:W-:Y:S05]  /*1940*/  @!P1 BRA `(.L_x_22) ;  /* 0x0000000400849947 */ /* 0x000fea0003800000 */
[----:B------:R-:W-:Y:S02]  /*1950*/  UIADD3 UR6, UR39, 0x1, URZ ;  /* 0x0000000127067890 */ /* 0x000fe4000fffe03f */
[----:B------:R-:W-:Y:S02]  /*1960*/  IMAD.U32 R3, RZ, RZ, UR39 ;  /* 0x00000027ff037e24 */ /* 0x000fe4000f8e00ff */
[----:B------:R-:W-:-:S04]  /*1970*/  UISETP.NE.AND UP0, UPT, UR6, 0x4, UPT ;  /* 0x000000040600788c */ /* 0x000fc8000bf05270 */
[----:B------:R-:W-:Y:S02]  /*1980*/  USEL UR7, URZ, 0x1, UP0 ;  /* 0x000000013f077887 */ /* 0x000fe40008000000 */
[----:B------:R-:W-:Y:S02]  /*1990*/  USEL UR6, UR6, URZ, UP0 ;  /* 0x0000003f06067287 */ /* 0x000fe40008000000 */
[----:B------:R-:W-:-:S06]  /*19a0*/  ULOP3.LUT UR7, UR38, UR7, URZ, 0x3c, !UPT ;  /* 0x0000000726077292 */ /* 0x000fcc000f8e3c3f */
[----:B------:R-:W-:-:S07]  /*19b0*/  IMAD.U32 R7, RZ, RZ, UR7 ;  /* 0x00000007ff077e24 */ /* 0x000fce000f8e00ff */
.L_x_29:
[----:B------:R-:W-:Y:S05]  /*19c0*/  @!P0 BRA `(.L_x_23) ;  /* 0x0000000000048947 */ /* 0x000fea0003800000 */
[----:B------:R-:W-:Y:S01]  /*19d0*/  BPT.TRAP 0x1 ;  /* 0x000000040000795c */ /* 0x000fe20000300000 */
.L_x_23:
[----:B------:R-:W3:Y:S01]  /*19e0*/  S2UR UR8, SR_CgaCtaId ;  /* 0x00000000000879c3 */ /* 0x000ee20000008800 */
[----:B------:R-:W-:Y:S01]  /*19f0*/  UMOV UR7, 0x400 ;  /* 0x0000040000077882 */ /* 0x000fe20000000000 */
[----:B01----:R-:W-:Y:S01]  /*1a00*/  IMAD.U32 R5, RZ, RZ, UR6 ;  /* 0x00000006ff057e24 */ /* 0x003fe2000f8e00ff */
[----:B------:R-:W-:Y:S01]  /*1a10*/  SHF.L.U32 R4, R7, 0x1f, RZ ;  /* 0x0000001f07047819 */ /* 0x000fe200000006ff */
[----:B---3--:R-:W-:-:S06]  /*1a20*/  ULEA UR7, UR8, UR7, 0x18 ;  /* 0x0000000708077291 */ /* 0x008fcc000f8ec03f */
[----:B------:R-:W-:-:S04]  /*1a30*/  IMAD.U32 R6, RZ, RZ, UR7 ;  /* 0x00000007ff067e24 */ /* 0x000fc8000f8e00ff */
[----:B------:R-:W-:-:S04]  /*1a40*/  IMAD R5, R5, 0x8, R6 ;  /* 0x0000000805057824 */ /* 0x000fc800078e0206 */
[----:B------:R0:W1:Y:S01]  /*1a50*/  SYNCS.PHASECHK.TRANS64.TRYWAIT P1, [R5+URZ], R4 ;  /* 0x00000004050075a7 */ /* 0x000062000802017f */
[----:B------:R-:W-:Y:S05]  /*1a60*/  @!P0 BRA `(.L_x_24) ;  /* 0x0000000000048947 */ /* 0x000fea0003800000 */
[----:B------:R-:W-:Y:S01]  /*1a70*/  BPT.TRAP 0x1 ;  /* 0x000000040000795c */ /* 0x000fe20000300000 */
.L_x_24:
[----:B-1----:R-:W-:Y:S05]  /*1a80*/  @P1 BRA `(.L_x_25) ;  /* 0x0000000000081947 */ /* 0x002fea0003800000 */
[----:B------:R-:W1:Y:S02]  /*1a90*/  SYNCS.PHASECHK.TRANS64.TRYWAIT P1, [R5+URZ], R4 ;  /* 0x00000004050075a7 */ /* 0x000e64000802017f */
[----:B-1----:R-:W-:Y:S05]  /*1aa0*/  @!P1 BRA `(.L_x_26) ;  /* 0x0000006c00909947 */ /* 0x002fea0003800000 */
.L_x_25:
[----:B------:R-:W-:Y:S01]  /*1ab0*/  ULEA UR7, UR6, UR5, 0x9 ;  /* 0x0000000506077291 */ /* 0x000fe2000f8e483f */
[----:B------:R-:W-:Y:S01]  /*1ac0*/  WARPGROUP.ARRIVE ;  /* 0x00000000000079c5 */ /* 0x000fe20000000000 */
[----:B------:R-:W-:Y:S01]  /*1ad0*/  ULEA UR12, UR6, UR4, 0xb ;  /* 0x00000004060c7291 */ /* 0x000fe2000f8e583f */
[----:B------:R-:W-:Y:S01]  /*1ae0*/  UMOV UR11, 0x40000040 ;  /* 0x40000040000b7882 */ /* 0x000fe20000000000 */
[----:B------:R-:W-:Y:S02]  /*1af0*/  UMOV UR9, 0x40000040 ;  /* 0x4000004000097882 */ /* 0x000fe40000000000 */
[----:B------:R-:W-:Y:S01]  /*1b00*/  UIADD3 UR13, UR12, 0x400, URZ ;  /* 0x000004000c0d7890 */ /* 0x000fe2000fffe03f */
[----:B------:R-:W-:Y:S02]  /*1b10*/  UMOV UR10, UR7 ;  /* 0x00000007000a7c82 */ /* 0x000fe40008000000 */
[----:B------:R-:W-:Y:S02]  /*1b20*/  UMOV UR8, UR12 ;  /* 0x0000000c00087c82 */ /* 0x000fe40008000000 */
[----:B------:R-:W-:Y:S01]  /*1b30*/  HGMMA.64x64x8.F32.TF32 R56, gdesc[UR8], R56, gsb0 ;  /* 0x04e00000083879f0 */ /* 0x000fe20008002838 */
[----:B------:R-:W-:Y:S01]  /*1b40*/  UMOV UR9, 0x40000040 ;  /* 0x4000004000097882 */ /* 0x000fe20000000000 */
[----:B------:R-:W-:Y:S01]  /*1b50*/  UMOV UR8, UR13 ;  /* 0x0000000d00087c82 */ /* 0x000fe20008000000 */
[----:B------:R-:W-:Y:S01]  /*1b60*/  UIADD3 UR13, UR12, 0x402, URZ ;  /* 0x000004020c0d7890 */ /* 0x000fe2000fffe03f */
[----:B------:R-:W-:-:S02]  /*1b70*/  WARPGROUP.DEPBAR.LE gsb0, 0x0 ;  /* 0x00008000000079c5 */ /* 0x000fc40000010000 */
        /* <DEDUP_REMOVED lines=42> */
[----:B------:R-:W-:Y:S01]  /*1e20*/  BPT.TRAP 0x1 ;  /* 0x000000040000795c */ /* 0x000fe20000300000 */
.L_x_27:
[----:B------:R-:W-:-:S13]  /*1e30*/  ISETP.NE.AND P1, PT, R23, RZ, PT ;  /* 0x000000ff1700720c */ /* 0x000fda0003f25270 */
[----:B01----:R-:W-:-:S04]  /*1e40*/  @P1 IMAD R4, R3, 0x8, R6 ;  /* 0x0000000803041824 */ /* 0x003fc800078e0206 */
[----:B------:R-:W-:-:S05]  /*1e50*/  @P1 VIADD R5, R4, 0x20 ;  /* 0x0000002004051836 */ /* 0x000fca0000000000 */
[----:B------:R-:W-:-:S04]  /*1e60*/  @P1 PRMT R5, R22, 0x654, R5 ;  /* 0x0000065416051816 */ /* 0x000fc80000000005 */
[----:B------:R0:W-:Y:S01]  /*1e70*/  @P1 SYNCS.ARRIVE.TRANS64.RED.A1T0 RZ, [R5+URZ], RZ ;  /* 0x000000ff05ff19a7 */ /* 0x0001e2000810043f */
[----:B------:R-:W-:-:S13]  /*1e80*/  ISETP.GT.U32.AND P1, PT, R19, 0x1, PT ;  /* 0x000000011300780c */ /* 0x000fda0003f24070 */
[----:B0-----:R-:W-:Y:S05]  /*1e90*/  @P1 BRA `(.L_x_28) ;  /* 0x0000000000041947 */ /* 0x001fea0003800000 */
[----:B------:R-:W-:Y:S01]  /*1ea0*/  BPT.TRAP 0x1 ;  /* 0x000000040000795c */ /* 0x000fe20000300000 */
.L_x_28:
[----:B------:R-:W-:Y:S01]  /*1eb0*/  UIADD3 UR6, UR6, 0x1, URZ ;  /* 0x0000000106067890 */ /* 0x000fe2000fffe03f */
[C---:B------:R-:W-:Y:S01]  /*1ec0*/  ISETP.GT.AND P2, PT, R0.reuse, 0x1, PT ;  /* 0x000000010000780c */ /* 0x040fe20003f44270 */
[----:B------:R-:W-:Y:S02]  /*1ed0*/  VIADD R3, R3, 0x1 ;  /* 0x0000000103037836 */ /* 0x000fe40000000000 */
[----:B------:R-:W-:Y:S01]  /*1ee0*/  UISETP.NE.AND UP0, UPT, UR6, 0x4, UPT ;  /* 0x000000040600788c */ /* 0x000fe2000bf05270 */
[----:B------:R-:W-:Y:S02]  /*1ef0*/  VIADD R0, R0, 0xffffffff ;  /* 0xffffffff00007836 */ /* 0x000fe40000000000 */
[C---:B------:R-:W-:Y:S01]  /*1f00*/  ISETP.NE.AND P1, PT, R3.reuse, 0x4, PT ;  /* 0x000000040300780c */ /* 0x040fe20003f25270 */
[----:B------:R-:W-:Y:S02]  /*1f10*/  USEL UR7, URZ, 0x1, UP0 ;  /* 0x000000013f077887 */ /* 0x000fe40008000000 */
[----:B------:R-:W-:Y:S01]  /*1f20*/  USEL UR6, UR6, URZ, UP0 ;  /* 0x0000003f06067287 */ /* 0x000fe20008000000 */
[----:B------:R-:W-:-:S03]  /*1f30*/  SEL R3, R3, RZ, P1 ;  /* 0x000000ff03037207 */ /* 0x000fc60000800000 */
[----:B------:R-:W-:Y:S01]  /*1f40*/  LOP3.LUT R7, R7, UR7, RZ, 0x3c, !PT ;  /* 0x0000000707077c12 */ /* 0x000fe2000f8e3cff */
[----:B------:R-:W-:Y:S07]  /*1f50*/  @P2 BRA `(.L_x_29) ;  /* 0xfffffff800982947 */ /* 0x000fee000383ffff */
.L_x_22:
[----:B------:R-:W3:Y:S02]  /*1f60*/  LDC R0, c[0x0][0x28c] ;  /* 0x0000a300ff007b82 */ /* 0x000ee40000000800 */
[----:B---3--:R-:W-:-:S13]  /*1f70*/  ISETP.GE.AND P1, PT, R0, 0x1, PT ;  /* 0x000000010000780c */ /* 0x008fda0003f26270 */
[----:B------:R-:W-:Y:S05]  /*1f80*/  @!P1 BRA `(.L_x_30) ;  /* 0x0000000000409947 */ /* 0x000fea0003800000 */
[----:B------:R-:W-:Y:S05]  /*1f90*/  @!P0 BRA `(.L_x_31) ;  /* 0x0000000000048947 */ /* 0x000fea0003800000 */
[----:B------:R-:W-:Y:S01]  /*1fa0*/  BPT.TRAP 0x1 ;  /* 0x000000040000795c */ /* 0x000fe20000300000 */
.L_x_31:
[----:B------:R-:W-:Y:S01]  /*1fb0*/  ISETP.NE.AND P0, PT, R23, RZ, PT ;  /* 0x000000ff1700720c */ /* 0x000fe20003f05270 */
[----:B------:R-:W-:-:S12]  /*1fc0*/  UISETP.LT.AND UP1, UPT, UR40, 0x1, UPT ;  /* 0x000000012800788c */ /* 0x000fd8000bf21270 */
[----:B------:R-:W-:-:S05]  /*1fd0*/  VOTEU.ANY UP0, P0 ;  /* 0x00000000003f7886 */ /* 0x000fca0000000100 */
[----:B------:R-:W-:-:S04]  /*1fe0*/  @UP0 USEL UR4, UR40, 0x1, UP1 ;  /* 0x0000000128040887 */ /* 0x000fc80008800000 */
[----:B------:R-:W-:-:S06]  /*1ff0*/  @UP0 UIADD3 UR4, UR39, UR40, -UR4 ;  /* 0x0000002827040290 */ /* 0x000fcc000fffe804 */
[----:B------:R-:W-:-:S04]  /*2000*/  IMAD.U32 R0, RZ, RZ, UR4 ;  /* 0x00000004ff007e24 */ /* 0x000fc8000f8e00ff */
[----:B------:R-:W-:-:S05]  /*2010*/  @P0 IMAD.SHL.U32 R0, R0, 0x8, RZ ;  /* 0x0000000800000824 */ /* 0x000fca00078e00ff */
[----:B------:R-:W-:-:S04]  /*2020*/  @P0 LOP3.LUT R0, R0, 0x18, RZ, 0xc0, !PT ;  /* 0x0000001800000812 */ /* 0x000fc800078ec0ff */
[----:B------:R-:W-:-:S04]  /*2030*/  @P0 IADD3 R3, R6, 0x20, R0 ;  /* 0x0000002006030810 */ /* 0x000fc80007ffe000 */
[----:B------:R-:W-:-:S04]  /*2040*/  @P0 PRMT R3, R22, 0x654, R3 ;  /* 0x0000065416030816 */ /* 0x000fc80000000003 */
[----:B------:R3:W-:Y:S01]  /*2050*/  @P0 SYNCS.ARRIVE.TRANS64.RED.A1T0 RZ, [R3+URZ], RZ ;  /* 0x000000ff03ff09a7 */ /* 0x0007e2000810043f */
[----:B------:R-:W-:-:S13]  /*2060*/  ISETP.GT.U32.AND P0, PT, R19, 0x1, PT ;  /* 0x000000011300780c */ /* 0x000fda0003f04070 */
[----:B---3--:R-:W-:Y:S05]  /*2070*/  @P0 BRA `(.L_x_30) ;  /* 0x0000000000040947 */ /* 0x008fea0003800000 */
[----:B------:R-:W-:Y:S01]  /*2080*/  BPT.TRAP 0x1 ;  /* 0x000000040000795c */ /* 0x000fe20000300000 */
.L_x_30:
[----:B------:R-:W3:Y:S01]  /*2090*/  LDC R6, c[0x0][0x288] ;  /* 0x0000a200ff067b82 */ /* 0x000ee20000000800 */
[--C-:B------:R-:W-:Y:S01]  /*20a0*/  SHF.R.U32.HI R0, RZ, 0x2, R18.reuse ;  /* 0x00000002ff007819 */ /* 0x100fe20000011612 */
[----:B------:R-:W-:Y:S01]  /*20b0*/  UIADD3 UR39, UR40, UR39, URZ ;  /* 0x0000002728277290 */ /* 0x000fe2000fffe03f */
[----:B01----:R-:W-:Y:S01]  /*20c0*/  SHF.R.U32.HI R5, RZ, 0x7, R18 ;  /* 0x00000007ff057819 */ /* 0x003fe20000011612 */
[----:B------:R-:W-:Y:S01]  /*20d0*/  IMAD.SHL.U32 R11, R92, 0x40, RZ ;  /* 0x000000405c0b7824 */ /* 0x000fe200078e00ff */
[----:B------:R-:W-:Y:S01]  /*20e0*/  LOP3.LUT R3, R0, 0x7, RZ, 0xc0, !PT ;  /* 0x0000000700037812 */ /* 0x000fe200078ec0ff */
[----:B------:R-:W-:Y:S01]  /*20f0*/  USHF.R.U32.HI UR4, URZ, 0x2, UR39 ;  /* 0x000000023f047899 */ /* 0x000fe20008011627 */
[----:B------:R-:W-:Y:S01]  /*2100*/  LOP3.LUT R0, R5, 0x1, RZ, 0xc0, !PT ;  /* 0x0000000105007812 */ /* 0x000fe200078ec0ff */
[----:B------:R-:W-:Y:S01]  /*2110*/  ULDC UR8, c[0x0][0x284] ;  /* 0x0000a10000087ab9 */ /* 0x000fe20000000800 */
[C---:B------:R-:W-:Y:S01]  /*2120*/  LOP3.LUT R4, R18.reuse, 0x60, RZ, 0xc0, !PT ;  /* 0x0000006012047812 */ /* 0x040fe200078ec0ff */
[----:B------:R-:W-:Y:S01]  /*2130*/  ULOP3.LUT UR4, UR4, 0x1, URZ, 0xc0, !UPT ;  /* 0x0000000104047892 */ /* 0x000fe2000f8ec03f */
[----:B------:R-:W-:Y:S01]  /*2140*/  LOP3.LUT R5, R18, 0x3, RZ, 0xc0, !PT ;  /* 0x0000000312057812 */ /* 0x000fe200078ec0ff */
[----:B------:R-:W-:Y:S01]  /*2150*/  IMAD.SHL.U32 R8, R0, 0x40, RZ ;  /* 0x0000004000087824 */ /* 0x000fe200078e00ff */
[----:B------:R-:W-:Y:S01]  /*2160*/  SHF.R.U32.HI R4, RZ, 0x1, R4 ;  /* 0x00000001ff047819 */ /* 0x000fe20000011604 */
[----:B------:R-:W-:Y:S01]  /*2170*/  UISETP.GT.U32.AND UP1, UPT, UR39, 0x3, UPT ;  /* 0x000000032700788c */ /* 0x000fe2000bf24070 */
[----:B------:R-:W-:Y:S01]  /*2180*/  SHF.R.S32.HI R15, RZ, 0x1f, R89 ;  /* 0x0000001fff0f7819 */ /* 0x000fe20000011459 */
[----:B------:R-:W-:Y:S01]  /*2190*/  UISETP.NE.U32.AND UP0, UPT, UR4, 0x1, UPT ;  /* 0x000000010400788c */ /* 0x000fe2000bf05070 */
[--C-:B------:R-:W-:Y:S01]  /*21a0*/  IADD3 R7, RZ, -R4, -R3.reuse ;  /* 0x80000004ff077210 */ /* 0x100fe20007ffe803 */
[----:B------:R-:W-:Y:S01]  /*21b0*/  ULDC.64 UR6, c[0x0][0x5d0] ;  /* 0x0001740000067ab9 */ /* 0x000fe20000000a00 */
[----:B------:R-:W-:Y:S01]  /*21c0*/  LOP3.LUT R3, R8, 0x40, R3, 0xe2, !PT ;  /* 0x0000004008037812 */ /* 0x000fe200078ee203 */
[----:B------:R-:W-:Y:S01]  /*21d0*/  IMAD.SHL.U32 R8, R18, 0x2, RZ ;  /* 0x0000000212087824 */ /* 0x000fe200078e00ff */
[----:B------:R-:W-:Y:S01]  /*21e0*/  UISETP.LT.U32.AND UP1, UPT, UR40, 0x4, UP1 ;  /* 0x000000042800788c */ /* 0x000fe20008f21070 */
[----:B------:R-:W-:Y:S01]  /*21f0*/  IMAD R0, R0, -0x40, R7 ;  /* 0xffffffc000007824 */ /* 0x000fe200078e0207 */
[----:B------:R-:W-:Y:S01]  /*2200*/  UISETP.GT.U32.AND UP0, UPT, UR40, 0x3, !UP0 ;  /* 0x000000032800788c */ /* 0x000fe2000c704070 */
[----:B---3--:R-:W-:Y:S01]  /*2210*/  IMAD R10, R5, -0x2, R6 ;  /* 0xfffffffe050a7824 */ /* 0x008fe200078e0206 */
[C---:B------:R-:W-:Y:S01]  /*2220*/  ISETP.GE.AND P0, PT, R11.reuse, R6, PT ;  /* 0x000000060b00720c */ /* 0x040fe20003f06270 */
[C---:B------:R-:W-:Y:S01]  /*2230*/  IMAD.SHL.U32 R5, R102.reuse, 0x100, RZ ;  /* 0x0000010066057824 */ /* 0x040fe200078e00ff */
[----:B------:R-:W-:Y:S01]  /*2240*/  LOP3.LUT R8, R11, 0x6, R8, 0xf8, !PT ;  /* 0x000000060b087812 */ /* 0x000fe200078ef808 */
[----:B------:R-:W-:Y:S01]  /*2250*/  IMAD R6, R15, UR6, RZ ;  /* 0x000000060f067c24 */ /* 0x000fe2000f8e02ff */
[----:B------:R-:W-:Y:S01]  /*2260*/  USEL UR5, URZ, 0x1, !UP1 ;  /* 0x000000013f057887 */ /* 0x000fe2000c800000 */
[----:B------:R-:W-:Y:S01]  /*2270*/  IMAD.WIDE R102, R102, 0x100, RZ ;  /* 0x0000010066667825 */ /* 0x000fe200078e02ff */
[----:B------:R-:W-:Y:S01]  /*2280*/  ISETP.GE.OR P0, PT, R5, UR8, P0 ;  /* 0x0000000805007c0c */ /* 0x000fe20008706670 */
[----:B------:R-:W-:Y:S01]  /*2290*/  USEL UR4, URZ, 0x1, !UP0 ;  /* 0x000000013f047887 */ /* 0x000fe2000c000000 */
[----:B------:R-:W-:Y:S01]  /*22a0*/  SHF.R.S32.HI R9, RZ, 0x1f, R8 ;  /* 0x0000001fff097819 */ /* 0x000fe20000011408 */
[----:B------:R-:W-:Y:S01]  /*22b0*/  IMAD R13, R89, UR7, R6 ;  /* 0x00000007590d7c24 */ /* 0x000fe2000f8e0206 */
[----:B------:R-:W-:Y:S01]  /*22c0*/  LOP3.LUT R113, R102, R3, R4, 0xfe, !PT ;  /* 0x0000000366717212 */ /* 0x000fe200078efe04 */
[----:B------:R-:W-:Y:S01]  /*22d0*/  ULOP3.LUT UR39, UR39, 0x3, URZ, 0xc0, !UPT ;  /* 0x0000000327277892 */ /* 0x000fe2000f8ec03f */
[----:B------:R-:W-:Y:S01]  /*22e0*/  IADD3 R3, -R5, UR8, R0 ;  /* 0x0000000805037c10 */ /* 0x000fe2000fffe100 */
[----:B------:R-:W-:Y:S01]  /*22f0*/  IMAD.WIDE.U32 R6, R89, UR6, R8 ;  /* 0x0000000659067c25 */ /* 0x000fe2000f8e0008 */
[----:B------:R-:W-:-:S03]  /*2300*/  ULOP3.LUT UR38, UR4, UR38, UR5, 0x96, !UPT ;  /* 0x0000002604267292 */ /* 0x000fc6000f8e9605 */
[----:B------:R-:W-:Y:S02]  /*2310*/  IMAD.IADD R7, R7, 0x1, R13 ;  /* 0x0000000107077824 */ /* 0x000fe400078e020d */
[----:B------:R-:W-:Y:S02]  /*2320*/  IMAD.IADD R4, R10, 0x1, -R11 ;  /* 0x000000010a047824 */ /* 0x000fe400078e0a0b */
[----:B------:R-:W-:Y:S01]  /*2330*/  IMAD.MOV.U32 R0, RZ, RZ, -0x1 ;  /* 0xffffffffff007424 */ /* 0x000fe200078e00ff */
[----:B------:R-:W-:Y:S06]  /*2340*/  @P0 BRA `(.L_x_32) ;  /* 0x0000004800380947 */ /* 0x000fec0003800000 */
[----:B------:R-:W0:Y:S01]  /*2350*/  LDC.64 R10, c[0x0][0x5c8] ;  /* 0x00017200ff0a7b82 */ /* 0x000e220000000a00 */
[----:B-----5:R-:W-:Y:S01]  /*2360*/  FSETP.NEU.AND P1, PT, R90, RZ, PT ;  /* 0x000000ff5a00720b */ /* 0x020fe20003f2d000 */
[----:B------:R-:W-:Y:S01]  /*2370*/  BSSY B0, `(.L_x_32) ;  /* 0x000048b000007945 */ /* 0x000fe20003800000 */
[----:B------:R-:W-:-:S04]  /*2380*/  ISETP.GT.AND P6, PT, R4, RZ, PT ;  /* 0x000000ff0400720c */ /* 0x000fc80003fc4270 */
[----:B------:R-:W-:Y:S01]  /*2390*/  ISETP.GT.AND P0, PT, R3, RZ, P6 ;  /* 0x000000ff0300720c */ /* 0x000fe20003704270 */
[-C--:B0-----:R-:W-:Y:S02]  /*23a0*/  IMAD R12, R103, R10.reuse, RZ ;  /* 0x0000000a670c7224 */ /* 0x081fe400078e02ff */
[----:B------:R-:W-:-:S04]  /*23b0*/  IMAD.WIDE.U32 R104, R113, R10, R6 ;  /* 0x0000000a71687225 */ /* 0x000fc800078e0006 */
[----:B------:R-:W-:-:S04]  /*23c0*/  IMAD R5, R113, R11, R12 ;  /* 0x0000000b71057224 */ /* 0x000fc800078e020c */
[----:B------:R-:W-:Y:S01]  /*23d0*/  IMAD.IADD R107, R105, 0x1, R5 ;  /* 0x00000001696b7824 */ /* 0x000fe200078e0205 */
[----:B------:R-:W-:Y:S06]  /*23e0*/  @!P1 BRA `(.L_x_33) ;  /* 0x0000003000989947 */ /* 0x000fec0003800000 */
[----:B------:R-:W0:Y:S01]  /*23f0*/  LDC.64 R94, c[0x0][0x5b8] ;  /* 0x00016e00ff5e7b82 */ /* 0x000e220000000a00 */
[----:B------:R-:W-:-:S07]  /*2400*/  ULDC.64 UR4, c[0x0][0x5c0] ;  /* 0x0001700000047ab9 */ /* 0x000fce0000000a00 */
[----:B------:R-:W1:Y:S08]  /*2410*/  LDC.64 R100, c[0x0][0x5b0] ;  /* 0x00016c00ff647b82 */ /* 0x000e700000000a00 */
[----:B------:R-:W3:Y:S01]  /*2420*/  LDC.64 R92, c[0x0][0x5a8] ;  /* 0x00016a00ff5c7b82 */ /* 0x000ee20000000a00 */
[-C--:B0-----:R-:W-:Y:S02]  /*2430*/  IMAD R6, R15, R94.reuse, RZ ;  /* 0x0000005e0f067224 */ /* 0x081fe400078e02ff */
[----:B------:R-:W-:-:S04]  /*2440*/  IMAD.WIDE.U32 R98, R89, R94, R8 ;  /* 0x0000005e59627225 */ /* 0x000fc800078e0008 */
[----:B------:R-:W-:Y:S02]  /*2450*/  IMAD R111, R89, R95, R6 ;  /* 0x0000005f596f7224 */ /* 0x000fe400078e0206 */
[-C--:B-1----:R-:W-:Y:S02]  /*2460*/  IMAD R6, R103, R100.reuse, RZ ;  /* 0x0000006467067224 */ /* 0x082fe400078e02ff */
[----:B------:R-:W-:Y:S02]  /*2470*/  IMAD.IADD R97, R99, 0x1, R111 ;  /* 0x0000000163617824 */ /* 0x000fe400078e026f */
[----:B------:R-:W-:Y:S02]  /*2480*/  IMAD.MOV.U32 R96, RZ, RZ, R98 ;  /* 0x000000ffff607224 */ /* 0x000fe400078e0062 */
[C---:B------:R-:W-:Y:S02]  /*2490*/  IMAD R95, R113.reuse, R101, R6 ;  /* 0x00000065715f7224 */ /* 0x040fe400078e0206 */
[----:B------:R-:W-:-:S04]  /*24a0*/  IMAD.WIDE.U32 R6, R113, R100, R96 ;  /* 0x0000006471067225 */ /* 0x000fc800078e0060 */
[----:B------:R-:W-:Y:S01]  /*24b0*/  IMAD.IADD R5, R7, 0x1, R95 ;  /* 0x0000000107057824 */ /* 0x000fe200078e025f */
[----:B---3--:R-:W-:-:S04]  /*24c0*/  LEA R14, P1, R6, R92, 0x2 ;  /* 0x0000005c060e7211 */ /* 0x008fc800078210ff */
[----:B------:R-:W-:-:S05]  /*24d0*/  LEA.HI.X R15, R6, R93, R5, 0x2, P1 ;  /* 0x0000005d060f7211 */ /* 0x000fca00008f1405 */
[----:B------:R-:W3:Y:S01]  /*24e0*/  @P0 LDG.E.LTC128B R5, desc[UR36][R14.64] ;  /* 0x000000240e050981 */ /* 0x000ee2000c1e1920 */
[----:B------:R-:W-:Y:S01]  /*24f0*/  LEA R12, P1, R104, UR4, 0x2 ;  /* 0x00000004680c7c11 */ /* 0x000fe2000f8210ff */
[----:B------:R-:W-:Y:S01]  /*2500*/  IMAD.WIDE.U32 R6, R113, R100, R8 ;  /* 0x0000006471067225 */ /* 0x000fe200078e0008 */
[----:B------:R-:W-:Y:S01]  /*2510*/  ISETP.GT.AND P4, PT, R4, 0x1, PT ;  /* 0x000000010400780c */ /* 0x000fe20003f84270 */
[----:B------:R-:W-:Y:S01]  /*2520*/  BSSY B1, `(.L_x_34) ;  /* 0x0000013000017945 */ /* 0x000fe20003800000 */
[----:B------:R-:W-:Y:S01]  /*2530*/  SHF.L.U64.HI R105, R100, 0x3, R101 ;  /* 0x0000000364697819 */ /* 0x000fe20000010265 */
[----:B------:R-:W-:Y:S02]  /*2540*/  IMAD.IADD R7, R95, 0x1, R7 ;  /* 0x000000015f077824 */ /* 0x000fe400078e0207 */
[----:B------:R-:W-:-:S04]  /*2550*/  IMAD.WIDE.U32 R20, R89, R94, R6 ;  /* 0x0000005e59147225 */ /* 0x000fc800078e0006 */
[----:B------:R-:W-:Y:S01]  /*2560*/  IMAD.IADD R7, R111, 0x1, R21 ;  /* 0x000000016f077824 */ /* 0x000fe200078e0215 */
[----:B------:R-:W-:-:S04]  /*2570*/  LEA R6, P2, R20, R92, 0x2 ;  /* 0x0000005c14067211 */ /* 0x000fc800078410ff */
[----:B------:R-:W-:Y:S02]  /*2580*/  LEA.HI.X R7, R20, R93, R7, 0x2, P2 ;  /* 0x0000005d14077211 */ /* 0x000fe400010f1407 */
[----:B---3--:R-:W-:-:S05]  /*2590*/  LOP3.LUT R13, R5, 0xffffe000, RZ, 0xc0, !PT ;  /* 0xffffe000050d7812 */ /* 0x008fca00078ec0ff */
[----:B--2---:R-:W-:Y:S01]  /*25a0*/  FMUL R91, R13, R90 ;  /* 0x0000005a0d5b7220 */ /* 0x004fe20000400000 */
[----:B------:R-:W-:Y:S01]  /*25b0*/  LEA.HI.X R13, R104, UR5, R107, 0x2, P1 ;  /* 0x00000005680d7c11 */ /* 0x000fe200088f146b */
[----:B------:R-:W-:Y:S01]  /*25c0*/  IMAD.SHL.U32 R104, R100, 0x8, RZ ;  /* 0x0000000864687824 */ /* 0x000fe200078e00ff */
[----:B------:R-:W-:Y:S01]  /*25d0*/  ISETP.GT.AND P1, PT, R3, RZ, P4 ;  /* 0x000000ff0300720c */ /* 0x000fe20002724270 */
[----:B------:R-:W-:Y:S01]  /*25e0*/  FFMA R91, R56, R88, R91 ;  /* 0x00000058385b7223 */ /* 0x000fe2000000005b */
[----:B------:R-:W-:Y:S01]  /*25f0*/  P2R R107, PR, RZ, 0x10 ;  /* 0x00000010ff6b7803 */ /* 0x000fe20000000000 */
[----:B------:R-:W-:-:S03]  /*2600*/  IMAD.WIDE.U32 R20, R113, R100, R104 ;  /* 0x0000006471147225 */ /* 0x000fc600078e0068 */
[----:B------:R-:W-:-:S05]  /*2610*/  F2FP.TF32.F32.PACK_B R91, R91 ;  /* 0x0000005bff5b723e */ /* 0x000fca00024050ff */
[----:B------:R0:W-:Y:S02]  /*2620*/  @P0 STG.E desc[UR36][R12.64], R91 ;  /* 0x0000005b0c000986 */ /* 0x0001e4000c101924 */
[----:B------:R-:W-:Y:S05]  /*2630*/  @!P1 BRA `(.L_x_35) ;  /* 0x0000000000049947 */ /* 0x000fea0003800000 */
[----:B------:R1:W5:Y:S02]  /*2640*/  LDG.E.LTC128B R5, desc[UR36][R6.64+0x4] ;  /* 0x0000042406057981 */ /* 0x000364000c1e1920 */
.L_x_35:
[----:B------:R-:W-:Y:S05]  /*2650*/  BSYNC B1 ;  /* 0x0000000000017941 */ /* 0x000fea0003800000 */
.L_x_34:
[----:B-----5:R-:W-:Y:S01]  /*2660*/  LOP3.LUT R15, R5, 0xffffe000, RZ, 0xc0, !PT ;  /* 0xffffe000050f7812 */ /* 0x020fe200078ec0ff */
[----:B------:R-:W-:Y:S01]  /*2670*/  IMAD.IADD R95, R95, 0x1, R21 ;  /* 0x000000015f5f7824 */ /* 0x000fe200078e0215 */
[----:B------:R-:W-:Y:S01]  /*2680*/  IADD3 R21, P2, R98, R20, RZ ;  /* 0x0000001462157210 */ /* 0x000fe20007f5e0ff */
[----:B0-----:R-:W-:Y:S01]  /*2690*/  IMAD.MOV.U32 R91, RZ, RZ, R5 ;  /* 0x000000ffff5b7224 */ /* 0x001fe200078e0005 */
[----:B------:R-:W-:Y:S01]  /*26a0*/  ISETP.GT.AND P0, PT, R3, 0x8, P6 ;  /* 0x000000080300780c */ /* 0x000fe20003704270 */
[----:B------:R-:W-:Y:S02]  /*26b0*/  FMUL R14, R15, R90 ;  /* 0x0000005a0f0e7220 */ /* 0x000fe40000400000 */
[----:B------:R-:W-:Y:S02]  /*26c0*/  IMAD.X R56, R95, 0x1, R97, P2 ;  /* 0x000000015f387824 */ /* 0x000fe400010e0661 */
[----:B------:R-:W-:Y:S01]  /*26d0*/  FFMA R115, R57, R88, R14 ;  /* 0x0000005839737223 */ /* 0x000fe2000000000e */
[----:B------:R-:W-:-:S04]  /*26e0*/  LEA R14, P2, R21, R92, 0x2 ;  /* 0x0000005c150e7211 */ /* 0x000fc800078410ff */
[----:B------:R-:W-:Y:S02]  /*26f0*/  F2FP.TF32.F32.PACK_B R115, R115 ;  /* 0x00000073ff73723e */ /* 0x000fe400024050ff */
[----:B------:R-:W-:-:S03]  /*2700*/  LEA.HI.X R15, R21, R93, R56, 0x2, P2 ;  /* 0x0000005d150f7211 */ /* 0x000fc600010f1438 */
[----:B------:R0:W-:Y:S04]  /*2710*/  @P1 STG.E desc[UR36][R12.64+0x4], R115 ;  /* 0x000004730c001986 */ /* 0x0001e8000c101924 */
[----:B------:R2:W3:Y:S01]  /*2720*/  @P0 LDG.E.LTC128B R91, desc[UR36][R14.64] ;  /* 0x000000240e5b0981 */ /* 0x0004e2000c1e1920 */
[----:B------:R-:W-:Y:S01]  /*2730*/  IADD3 R56, P1, R8, R20, RZ ;  /* 0x0000001408387210 */ /* 0x000fe20007f3e0ff */
[----:B------:R-:W-:Y:S01]  /*2740*/  BSSY B1, `(.L_x_36) ;  /* 0x0000012000017945 */ /* 0x000fe20003800000 */
[----:B------:R-:W-:-:S03]  /*2750*/  SHF.L.U64.HI R109, R10, 0x5, R11 ;  /* 0x000000050a6d7819 */ /* 0x000fc6000001020b */
[----:B------:R-:W-:Y:S01]  /*2760*/  IMAD.X R57, R9, 0x1, R95, P1 ;  /* 0x0000000109397824 */ /* 0x000fe200008e065f */
[----:B------:R-:W-:Y:S01]  /*2770*/  ISETP.GT.AND P1, PT, R3, 0x8, P4 ;  /* 0x000000080300780c */ /* 0x000fe20002724270 */
[----:B------:R-:W-:Y:S02]  /*2780*/  IMAD.SHL.U32 R95, R10, 0x20, RZ ;  /* 0x000000200a5f7824 */ /* 0x000fe400078e00ff */
[----:B------:R-:W-:-:S03]  /*2790*/  IMAD.WIDE.U32 R56, R89, R94, R56 ;  /* 0x0000005e59387225 */ /* 0x000fc600078e0038 */
[----:B------:R-:W-:Y:S02]  /*27a0*/  IADD3 R20, P2, R95, R12, RZ ;  /* 0x0000000c5f147210 */ /* 0x000fe40007f5e0ff */
[----:B--2---:R-:W-:-:S03]  /*27b0*/  LEA R14, P3, R56, R92, 0x2 ;  /* 0x0000005c380e7211 */ /* 0x004fc600078610ff */
[----:B------:R-:W-:Y:S01]  /*27c0*/  IMAD.X R21, R109, 0x1, R13, P2 ;  /* 0x000000016d157824 */ /* 0x000fe200010e060d */
[----:B---3--:R-:W-:-:S05]  /*27d0*/  LOP3.LUT R5, R91, 0xffffe000, RZ, 0xc0, !PT ;  /* 0xffffe0005b057812 */ /* 0x008fca00078ec0ff */
[----:B------:R-:W-:-:S04]  /*27e0*/  FMUL R5, R5, R90 ;  /* 0x0000005a05057220 */ /* 0x000fc80000400000 */
[----:B------:R-:W-:Y:S01]  /*27f0*/  FFMA R117, R58, R88, R5 ;  /* 0x000000583a757223 */ /* 0x000fe20000000005 */
[----:B------:R-:W-:-:S04]  /*2800*/  IMAD.IADD R5, R111, 0x1, R57 ;  /* 0x000000016f057824 */ /* 0x000fc800078e0239 */
[----:B------:R-:W-:Y:S02]  /*2810*/  F2FP.TF32.F32.PACK_B R117, R117 ;  /* 0x00000075ff75723e */ /* 0x000fe400024050ff */
[----:B------:R-:W-:-:S03]  /*2820*/  LEA.HI.X R15, R56, R93, R5, 0x2, P3 ;  /* 0x0000005d380f7211 */ /* 0x000fc600018f1405 */
[----:B------:R0:W-:Y:S01]  /*2830*/  @P0 STG.E desc[UR36][R20.64], R117 ;  /* 0x0000007514000986 */ /* 0x0001e2000c101924 */
[----:B------:R-:W-:Y:S05]  /*2840*/  @!P1 BRA `(.L_x_37) ;  /* 0x0000000000049947 */ /* 0x000fea0003800000 */
[----:B------:R2:W5:Y:S02]  /*2850*/  LDG.E.LTC128B R91, desc[UR36][R14.64+0x4] ;  /* 0x000004240e5b7981 */ /* 0x000564000c1e1920 */
.L_x_37:
[----:B------:R-:W-:Y:S05]  /*2860*/  BSYNC B1 ;  /* 0x0000000000017941 */ /* 0x000fea0003800000 */
.L_x_36:
[----:B-----5:R-:W-:Y:S01]  /*2870*/  LOP3.LUT R5, R91, 0xffffe000, RZ, 0xc0, !PT ;  /* 0xffffe0005b057812 */ /* 0x020fe200078ec0ff */
[----:B------:R-:W-:Y:S01]  /*2880*/  BSSY B1, `(.L_x_38) ;  /* 0x000000c000017945 */ /* 0x000fe20003800000 */
[----:B------:R-:W-:-:S03]  /*2890*/  ISETP.GT.AND P4, PT, R4, 0x8, PT ;  /* 0x000000080400780c */ /* 0x000fc60003f84270 */
[----:B------:R-:W-:Y:S01]  /*28a0*/  FMUL R56, R5, R90 ;  /* 0x0000005a05387220 */ /* 0x000fe20000400000 */
[----:B------:R-:W-:Y:S01]  /*28b0*/  ISETP.GT.AND P0, PT, R3, RZ, P4 ;  /* 0x000000ff0300720c */ /* 0x000fe20002704270 */
[----:B------:R-:W-:Y:S01]  /*28c0*/  IMAD.SHL.U32 R5, R10, 0x200, RZ ;  /* 0x000002000a057824 */ /* 0x000fe200078e00ff */
[----:B------:R-:W-:Y:S01]  /*28d0*/  P2R R108, PR, RZ, 0x10 ;  /* 0x00000010ff6c7803 */ /* 0x000fe20000000000 */
[----:B------:R-:W-:Y:S01]  /*28e0*/  FFMA R59, R59, R88, R56 ;  /* 0x000000583b3b7223 */ /* 0x000fe20000000038 */
[----:B------:R-:W-:-:S04]  /*28f0*/  IMAD.MOV.U32 R56, RZ, RZ, R91 ;  /* 0x000000ffff387224 */ /* 0x000fc800078e005b */
[----:B------:R-:W-:-:S05]  /*2900*/  F2FP.TF32.F32.PACK_B R59, R59 ;  /* 0x0000003bff3b723e */ /* 0x000fca00024050ff */
[----:B------:R3:W-:Y:S01]  /*2910*/  @P1 STG.E desc[UR36][R20.64+0x4], R59 ;  /* 0x0000043b14001986 */ /* 0x0007e2000c101924 */
[----:B------:R-:W-:Y:S05]  /*2920*/  @!P0 BRA `(.L_x_39) ;  /* 0x0000000000048947 */ /* 0x000fea0003800000 */
[----:B------:R4:W5:Y:S02]  /*2930*/  LDG.E.LTC128B R56, desc[UR36][R6.64+0x20] ;  /* 0x0000202406387981 */ /* 0x000964000c1e1920 */
.L_x_39:
[----:B------:R-:W-:Y:S05]  /*2940*/  BSYNC B1 ;  /* 0x0000000000017941 */ /* 0x000fea0003800000 */
.L_x_38:
[----:B-----5:R-:W-:Y:S01]  /*2950*/  LOP3.LUT R57, R56, 0xffffe000, RZ, 0xc0, !PT ;  /* 0xffffe00038397812 */ /* 0x020fe200078ec0ff */
[----:B------:R-:W-:Y:S01]  /*2960*/  BSSY B1, `(.L_x_40) ;  /* 0x000000d000017945 */ /* 0x000fe20003800000 */
[----:B------:R-:W-:Y:S02]  /*2970*/  SHF.L.U64.HI R91, R10, 0x9, R11 ;  /* 0x000000090a5b7819 */ /* 0x000fe4000001020b */
[----:B------:R-:W-:Y:S01]  /*2980*/  IADD3 R10, P1, P2, R5, R12, R95 ;  /* 0x0000000c050a7210 */ /* 0x000fe20007a3e05f */
[----:B------:R-:W-:Y:S01]  /*2990*/  FMUL R57, R57, R90 ;  /* 0x0000005a39397220 */ /* 0x000fe20000400000 */
[----:B------:R-:W-:Y:S02]  /*29a0*/  ISETP.GT.AND P3, PT, R4, 0x9, PT ;  /* 0x000000090400780c */ /* 0x000fe40003f64270 */
[----:B------:R-:W-:Y:S01]  /*29b0*/  IADD3.X R11, R91, R13, R109, P1, P2 ;  /* 0x0000000d5b0b7210 */ /* 0x000fe20000fe446d */
[----:B------:R-:W-:Y:S01]  /*29c0*/  FFMA R57, R60, R88, R57 ;  /* 0x000000583c397223 */ /* 0x000fe20000000039 */
[----:B------:R-:W-:-:S02]  /*29d0*/  ISETP.GT.AND P1, PT, R3, RZ, P3 ;  /* 0x000000ff0300720c */ /* 0x000fc40001f24270 */
[----:B------:R-:W-:Y:S02]  /*29e0*/  P2R R109, PR, RZ, 0x8 ;  /* 0x00000008ff6d7803 */ /* 0x000fe40000000000 */
[----:B------:R-:W-:-:S05]  /*29f0*/  F2FP.TF32.F32.PACK_B R57, R57 ;  /* 0x00000039ff39723e */ /* 0x000fca00024050ff */
[----:B------:R0:W-:Y:S04]  /*2a00*/  @P0 STG.E desc[UR36][R12.64+0x20], R57 ;  /* 0x000020390c000986 */ /* 0x0001e8000c101924 */
[----:B------:R-:W-:Y:S05]  /*2a10*/  @!P1 BRA `(.L_x_41) ;  /* 0x0000000000049947 */ /* 0x000fea0003800000 */
[----:B------:R0:W5:Y:S02]  /*2a20*/  LDG.E.LTC128B R56, desc[UR36][R6.64+0x24] ;  /* 0x0000242406387981 */ /* 0x000164000c1e1920 */
.L_x_41:
[----:B------:R-:W-:Y:S05]  /*2a30*/  BSYNC B1 ;  /* 0x0000000000017941 */ /* 0x000fea0003800000 */
.L_x_40:
[----:B0----5:R-:W-:Y:S01]  /*2a40*/  LOP3.LUT R57, R56, 0xffffe000, RZ, 0xc0, !PT ;  /* 0xffffe00038397812 */ /* 0x021fe200078ec0ff */
[----:B------:R-:W-:Y:S01]  /*2a50*/  BSSY B1, `(.L_x_42) ;  /* 0x0000008000017945 */ /* 0x000fe20003800000 */
[----:B------:R-:W-:-:S03]  /*2a60*/  ISETP.GT.AND P0, PT, R3, 0x8, P4 ;  /* 0x000000080300780c */ /* 0x000fc60002704270 */
[----:B------:R-:W-:-:S04]  /*2a70*/  FMUL R58, R57, R90 ;  /* 0x0000005a393a7220 */ /* 0x000fc80000400000 */
[----:B------:R-:W-:-:S05]  /*2a80*/  FFMA R61, R61, R88, R58 ;  /* 0x000000583d3d7223 */ /* 0x000fca000000003a */
[----:B------:R-:W-:-:S05]  /*2a90*/  F2FP.TF32.F32.PACK_B R61, R61 ;  /* 0x0000003dff3d723e */ /* 0x000fca00024050ff */
[----:B------:R0:W-:Y:S01]  /*2aa0*/  @P1 STG.E desc[UR36][R12.64+0x24], R61 ;  /* 0x0000243d0c001986 */ /* 0x0001e2000c101924 */
[----:B------:R-:W-:Y:S05]  /*2ab0*/  @!P0 BRA `(.L_x_43) ;  /* 0x0000000000048947 */ /* 0x000fea0003800000 */
[----:B------:R0:W5:Y:S02]  /*2ac0*/  LDG.E.LTC128B R56, desc[UR36][R14.64+0x20] ;  /* 0x000020240e387981 */ /* 0x000164000c1e1920 */
.L_x_43:
[----:B------:R-:W-:Y:S05]  /*2ad0*/  BSYNC B1 ;  /* 0x0000000000017941 */ /* 0x000fea0003800000 */
.L_x_42:
[----:B-----5:R-:W-:Y:S01]  /*2ae0*/  LOP3.LUT R57, R56, 0xffffe000, RZ, 0xc0, !PT ;  /* 0xffffe00038397812 */ /* 0x020fe200078ec0ff */
        /* <DEDUP_REMOVED lines=8> */
.L_x_45:
[----:B------:R-:W-:Y:S05]  /*2b70*/  BSYNC B1 ;  /* 0x0000000000017941 */ /* 0x000fea0003800000 */
.L_x_44:
[----:B0----5:R-:W-:Y:S01]  /*2b80*/  LOP3.LUT R57, R56, 0xffffe000, RZ, 0xc0, !PT ;  /* 0xffffe00038397812 */ /* 0x021fe200078ec0ff */
[----:B------:R-:W-:Y:S01]  /*2b90*/  BSSY B1, `(.L_x_46) ;  /* 0x000000d000017945 */ /* 0x000fe20003800000 */
[----:B------:R-:W-:Y:S01]  /*2ba0*/  IADD3 R113, P0, R113, 0x80, RZ ;  /* 0x0000008071717810 */ /* 0x000fe20007f1e0ff */
[----:B------:R-:W-:Y:S01]  /*2bb0*/  IMAD.MOV.U32 R62, RZ, RZ, R56 ;  /* 0x000000ffff3e7224 */ /* 0x000fe200078e0038 */
[----:B------:R-:W-:Y:S01]  /*2bc0*/  ISETP.GT.AND P2, PT, R4, 0x10, PT ;  /* 0x000000100400780c */ /* 0x000fe20003f44270 */
[----:B------:R-:W-:Y:S02]  /*2bd0*/  FMUL R58, R57, R90 ;  /* 0x0000005a393a7220 */ /* 0x000fe40000400000 */
[----:B------:R-:W-:Y:S01]  /*2be0*/  IMAD.X R103, RZ, RZ, R103, P0 ;  /* 0x000000ffff677224 */ /* 0x000fe200000e0667 */
[----:B------:R-:W-:Y:S01]  /*2bf0*/  ISETP.GT.AND P0, PT, R3, RZ, P2 ;  /* 0x000000ff0300720c */ /* 0x000fe20001704270 */
[----:B------:R-:W-:Y:S01]  /*2c00*/  FFMA R63, R63, R88, R58 ;  /* 0x000000583f3f7223 */ /* 0x000fe2000000003a */
[----:B------:R-:W-:-:S04]  /*2c10*/  P2R R102, PR, RZ, 0x4 ;  /* 0x00000004ff667803 */ /* 0x000fc80000000000 */
[----:B------:R-:W-:-:S05]  /*2c20*/  F2FP.TF32.F32.PACK_B R63, R63 ;  /* 0x0000003fff3f723e */ /* 0x000fca00024050ff */
[----:B------:R0:W-:Y:S02]  /*2c30*/  @P1 STG.E desc[UR36][R20.64+0x24], R63 ;  /* 0x0000243f14001986 */ /* 0x0001e4000c101924 */
[----:B------:R-:W-:Y:S05]  /*2c40*/  @!P0 BRA `(.L_x_47) ;  /* 0x0000000000048947 */ /* 0x000fea0003800000 */
[----:B------:R0:W5:Y:S02]  /*2c50*/  LDG.E.LTC128B R62, desc[UR36][R6.64+0x40] ;  /* 0x00004024063e7981 */ /* 0x000164000c1e1920 */
.L_x_47:
[----:B------:R-:W-:Y:S05]  /*2c60*/  BSYNC B1 ;  /* 0x0000000000017941 */ /* 0x000fea0003800000 */
.L_x_46:
[----:B-----5:R-:W-:Y:S01]  /*2c70*/  LOP3.LUT R57, R62, 0xffffe000, RZ, 0xc0, !PT ;  /* 0xffffe0003e397812 */ /* 0x020fe200078ec0ff */
[-C--:B------:R-:W-:Y:S01]  /*2c80*/  IMAD R56, R103, R100.reuse, RZ ;  /* 0x0000006467387224 */ /* 0x080fe200078e02ff */
[----:B------:R-:W-:Y:S01]  /*2c90*/  ISETP.GT.AND P1, PT, R4, 0x11, PT ;  /* 0x000000110400780c */ /* 0x000fe20003f24270 */
[----:B---3--:R-:W-:Y:S01]  /*2ca0*/  IMAD.WIDE.U32 R58, R113, R100, R8 ;  /* 0x00000064713a7225 */ /* 0x008fe200078e0008 */
[----:B------:R-:W-:Y:S03]  /*2cb0*/  BSSY B1, `(.L_x_48) ;  /* 0x000001f000017945 */ /* 0x000fe60003800000 */
[----:B------:R-:W-:Y:S01]  /*2cc0*/  FMUL R57, R57, R90 ;  /* 0x0000005a39397220 */ /* 0x000fe20000400000 */
[----:B0-----:R-:W-:-:S03]  /*2cd0*/  IMAD R63, R113, R101, R56 ;  /* 0x00000065713f7224 */ /* 0x001fc600078e0238 */
[----:B------:R-:W-:Y:S01]  /*2ce0*/  FFMA R95, R64, R88, R57 ;  /* 0x00000058405f7223 */ /* 0x000fe20000000039 */
[----:B------:R-:W-:-:S04]  /*2cf0*/  IMAD.WIDE.U32 R56, R113, R100, R96 ;  /* 0x0000006471387225 */ /* 0x000fc800078e0060 */
[----:B------:R-:W-:Y:S01]  /*2d00*/  F2FP.TF32.F32.PACK_B R95, R95 ;  /* 0x0000005fff5f723e */ /* 0x000fe200024050ff */
[----:B------:R-:W-:Y:S02]  /*2d10*/  IMAD.IADD R59, R63, 0x1, R59 ;  /* 0x000000013f3b7824 */ /* 0x000fe400078e023b */
[----:B------:R-:W-:Y:S02]  /*2d20*/  IMAD.IADD R57, R57, 0x1, R63 ;  /* 0x0000000139397824 */ /* 0x000fe400078e023f */
[----:B------:R0:W-:Y:S01]  /*2d30*/  @P0 STG.E desc[UR36][R12.64+0x40], R95 ;  /* 0x0000405f0c000986 */ /* 0x0001e2000c101924 */
[----:B------:R-:W-:Y:S01]  /*2d40*/  IMAD.WIDE.U32 R60, R89, R94, R58 ;  /* 0x0000005e593c7225 */ /* 0x000fe200078e003a */
[----:B------:R-:W-:-:S03]  /*2d50*/  LEA R58, P0, R56, R92, 0x2 ;  /* 0x0000005c383a7211 */ /* 0x000fc600078010ff */
[----:B------:R-:W-:Y:S01]  /*2d60*/  IMAD.WIDE.U32 R100, R113, R100, R104 ;  /* 0x0000006471647225 */ /* 0x000fe200078e0068 */
[----:B------:R-:W-:Y:S02]  /*2d70*/  LEA.HI.X R59, R56, R93, R57, 0x2, P0 ;  /* 0x0000005d383b7211 */ /* 0x000fe400000f1439 */
[----:B------:R-:W-:Y:S01]  /*2d80*/  LEA R56, P0, R60, R92, 0x2 ;  /* 0x0000005c3c387211 */ /* 0x000fe200078010ff */
[----:B------:R-:W-:Y:S02]  /*2d90*/  IMAD.IADD R57, R111, 0x1, R61 ;  /* 0x000000016f397824 */ /* 0x000fe400078e023d */
[----:B------:R-:W-:-:S03]  /*2da0*/  IMAD.IADD R63, R63, 0x1, R101 ;  /* 0x000000013f3f7824 */ /* 0x000fc600078e0265 */
[----:B------:R-:W-:Y:S02]  /*2db0*/  LEA.HI.X R57, R60, R93, R57, 0x2, P0 ;  /* 0x0000005d3c397211 */ /* 0x000fe400000f1439 */
[----:B------:R-:W-:-:S05]  /*2dc0*/  IADD3 R98, P0, R98, R100, RZ ;  /* 0x0000006462627210 */ /* 0x000fca0007f1e0ff */
[----:B------:R-:W-:Y:S01]  /*2dd0*/  IMAD.X R96, R63, 0x1, R97, P0 ;  /* 0x000000013f607824 */ /* 0x000fe200000e0661 */
[----:B------:R-:W-:-:S05]  /*2de0*/  IADD3 R8, P0, R8, R100, RZ ;  /* 0x0000006408087210 */ /* 0x000fca0007f1e0ff */
[----:B------:R-:W-:Y:S01]  /*2df0*/  IMAD.X R9, R9, 0x1, R63, P0 ;  /* 0x0000000109097824 */ /* 0x000fe200000e063f */
[----:B------:R-:W-:Y:S01]  /*2e00*/  LEA R60, P0, R98, R92, 0x2 ;  /* 0x0000005c623c7211 */ /* 0x000fe200078010ff */
[----:B0-----:R-:W-:-:S03]  /*2e10*/  IMAD.WIDE.U32 R94, R89, R94, R8 ;  /* 0x0000005e595e7225 */ /* 0x001fc600078e0008 */
[-C--:B------:R-:W-:Y:S01]  /*2e20*/  LEA.HI.X R61, R98, R93.reuse, R96, 0x2, P0 ;  /* 0x0000005d623d7211 */ /* 0x080fe200000f1460 */
[----:B------:R-:W-:Y:S01]  /*2e30*/  IMAD.IADD R9, R111, 0x1, R95 ;  /* 0x000000016f097824 */ /* 0x000fe200078e025f */
[C---:B------:R-:W-:Y:S02]  /*2e40*/  LEA R8, P0, R94.reuse, R92, 0x2 ;  /* 0x0000005c5e087211 */ /* 0x040fe400078010ff */
[----:B------:R-:W-:Y:S02]  /*2e50*/  P2R R92, PR, RZ, 0x2 ;  /* 0x00000002ff5c7803 */ /* 0x000fe40000000000 */
[----:B------:R-:W-:Y:S02]  /*2e60*/  LEA.HI.X R9, R94, R93, R9, 0x2, P0 ;  /* 0x0000005d5e097211 */ /* 0x000fe400000f1409 */
[----:B------:R-:W-:-:S13]  /*2e70*/  ISETP.GT.AND P0, PT, R3, RZ, P1 ;  /* 0x000000ff0300720c */ /* 0x000fda0000f04270 */
[----:B------:R-:W-:Y:S05]  /*2e80*/  @!P0 BRA `(.L_x_49) ;  /* 0x0000000000048947 */ /* 0x000fea0003800000 */
[----:B------:R0:W5:Y:S02]  /*2e90*/  LDG.E.LTC128B R62, desc[UR36][R6.64+0x44] ;  /* 0x00004424063e7981 */ /* 0x000164000c1e1920 */
.L_x_49:
[----:B------:R-:W-:Y:S05]  /*2ea0*/  BSYNC B1 ;  /* 0x0000000000017941 */ /* 0x000fea0003800000 */
.L_x_48:
[----:B-----5:R-:W-:Y:S01]  /*2eb0*/  LOP3.LUT R63, R62, 0xffffe000, RZ, 0xc0, !PT ;  /* 0xffffe0003e3f7812 */ /* 0x020fe200078ec0ff */
[----:B------:R-:W-:Y:S04]  /*2ec0*/  BSSY B1, `(.L_x_50) ;  /* 0x0000008000017945 */ /* 0x000fe80003800000 */
[----:B------:R-:W-:-:S04]  /*2ed0*/  FMUL R64, R63, R90 ;  /* 0x0000005a3f407220 */ /* 0x000fc80000400000 */
[----:B------:R-:W-:-:S05]  /*2ee0*/  FFMA R65, R65, R88, R64 ;  /* 0x0000005841417223 */ /* 0x000fca0000000040 */
[----:B------:R-:W-:-:S05]  /*2ef0*/  F2FP.TF32.F32.PACK_B R65, R65 ;  /* 0x00000041ff41723e */ /* 0x000fca00024050ff */
[----:B------:R3:W-:Y:S01]  /*2f00*/  @P0 STG.E desc[UR36][R12.64+0x44], R65 ;  /* 0x000044410c000986 */ /* 0x0007e2000c101924 */
[----:B------:R-:W-:-:S13]  /*2f10*/  ISETP.GT.AND P0, PT, R3, 0x8, P2 ;  /* 0x000000080300780c */ /* 0x000fda0001704270 */
[----:B---3--:R-:W-:Y:S05]  /*2f20*/  @!P0 BRA `(.L_x_51) ;  /* 0x0000000000048947 */ /* 0x008fea0003800000 */
[----:B------:R3:W5:Y:S02]  /*2f30*/  LDG.E.LTC128B R62, desc[UR36][R14.64+0x40] ;  /* 0x000040240e3e7981 */ /* 0x000764000c1e1920 */
.L_x_51:
[----:B------:R-:W-:Y:S05]  /*2f40*/  BSYNC B1 ;  /* 0x0000000000017941 */ /* 0x000fea0003800000 */
.L_x_50:
[----:B-----5:R-:W-:Y:S01]  /*2f50*/  LOP3.LUT R63, R62, 0xffffe000, RZ, 0xc0, !PT ;  /* 0xffffe0003e3f7812 */ /* 0x020fe200078ec0ff */
[----:B------:R-:W-:Y:S04]  /*2f60*/  BSSY B1, `(.L_x_52) ;  /* 0x0000008000017945 */ /* 0x000fe80003800000 */
[----:B------:R-:W-:-:S04]  /*2f70*/  FMUL R63, R63, R90 ;  /* 0x0000005a3f3f7220 */ /* 0x000fc80000400000 */
[----:B------:R-:W-:-:S05]  /*2f80*/  FFMA R63, R66, R88, R63 ;  /* 0x00000058423f7223 */ /* 0x000fca000000003f */
[----:B------:R-:W-:-:S05]  /*2f90*/  F2FP.TF32.F32.PACK_B R63, R63 ;  /* 0x0000003fff3f723e */ /* 0x000fca00024050ff */
[----:B------:R0:W-:Y:S01]  /*2fa0*/  @P0 STG.E desc[UR36][R20.64+0x40], R63 ;  /* 0x0000403f14000986 */ /* 0x0001e2000c101924 */
[----:B------:R-:W-:-:S13]  /*2fb0*/  ISETP.GT.AND P0, PT, R3, 0x8, P1 ;  /* 0x000000080300780c */ /* 0x000fda0000f04270 */
[----:B0-----:R-:W-:Y:S05]  /*2fc0*/  @!P0 BRA `(.L_x_53) ;  /* 0x0000000000048947 */ /* 0x001fea0003800000 */
[----:B------:R0:W5:Y:S02]  /*2fd0*/  LDG.E.LTC128B R62, desc[UR36][R14.64+0x44] ;  /* 0x000044240e3e7981 */ /* 0x000164000c1e1920 */
.L_x_53:
[----:B------:R-:W-:Y:S05]  /*2fe0*/  BSYNC B1 ;  /* 0x0000000000017941 */ /* 0x000fea0003800000 */
.L_x_52:
[----:B-----5:R-:W-:Y:S01]  /*2ff0*/  LOP3.LUT R63, R62, 0xffffe000, RZ, 0xc0, !PT ;  /* 0xffffe0003e3f7812 */ /* 0x020fe200078ec0ff */
[----:B------:R-:W-:Y:S01]  /*3000*/  BSSY B1, `(.L_x_54) ;  /* 0x000000a000017945 */ /* 0x000fe20003800000 */
[----:B------:R-:W-:-:S03]  /*3010*/  ISETP.GT.AND P2, PT, R4, 0x18, PT ;  /* 0x000000180400780c */ /* 0x000fc60003f44270 */
[----:B------:R-:W-:Y:S01]  /*3020*/  FMUL R64, R63, R90 ;  /* 0x0000005a3f407220 */ /* 0x000fe20000400000 */
[----:B------:R-:W-:-:S03]  /*3030*/  P2R R89, PR, RZ, 0x4 ;  /* 0x00000004ff597803 */ /* 0x000fc60000000000 */
[----:B------:R-:W-:-:S05]  /*3040*/  FFMA R67, R67, R88, R64 ;  /* 0x0000005843437223 */ /* 0x000fca0000000040 */
[----:B------:R-:W-:-:S05]  /*3050*/  F2FP.TF32.F32.PACK_B R67, R67 ;  /* 0x00000043ff43723e */ /* 0x000fca00024050ff */
[----:B------:R0:W-:Y:S01]  /*3060*/  @P0 STG.E desc[UR36][R20.64+0x44], R67 ;  /* 0x0000444314000986 */ /* 0x0001e2000c101924 */
[----:B------:R-:W-:-:S13]  /*3070*/  ISETP.GT.AND P0, PT, R3, RZ, P2 ;  /* 0x000000ff0300720c */ /* 0x000fda0001704270 */
[----:B0-----:R-:W-:Y:S05]  /*3080*/  @!P0 BRA `(.L_x_55) ;  /* 0x0000000000048947 */ /* 0x001fea0003800000 */
[----:B------:R0:W5:Y:S02]  /*3090*/  LDG.E.LTC128B R62, desc[UR36][R6.64+0x60] ;  /* 0x00006024063e7981 */ /* 0x000164000c1e1920 */
.L_x_55:
[----:B------:R-:W-:Y:S05]  /*30a0*/  BSYNC B1 ;  /* 0x0000000000017941 */ /* 0x000fea0003800000 */
.L_x_54:
        /* <DEDUP_REMOVED lines=11> */
.L_x_57:
[----:B------:R-:W-:Y:S05]  /*3160*/  BSYNC B1 ;  /* 0x0000000000017941 */ /* 0x000fea0003800000 */
.L_x_56:
        /* <DEDUP_REMOVED lines=9> */
.L_x_59:
[----:B------:R-:W-:Y:S05]  /*3200*/  BSYNC B1 ;  /* 0x0000000000017941 */ /* 0x000fea0003800000 */
.L_x_58:
        /* <DEDUP_REMOVED lines=9> */
.L_x_61:
[----:B------:R-:W-:Y:S05]  /*32a0*/  BSYNC B1 ;  /* 0x0000000000017941 */ /* 0x000fea0003800000 */
.L_x_60:
        /* <DEDUP_REMOVED lines=11> */
.L_x_63:
[----:B------:R-:W-:Y:S05]  /*3360*/  BSYNC B1 ;  /* 0x0000000000017941 */ /* 0x000fea0003800000 */
.L_x_62:
        /* <DEDUP_REMOVED lines=11> */
.L_x_65:
[----:B------:R-:W-:Y:S05]  /*3420*/  BSYNC B1 ;  /* 0x0000000000017941 */ /* 0x000fea0003800000 */
.L_x_64:
        /* <DEDUP_REMOVED lines=9> */
.L_x_67:
[----:B------:R-:W-:Y:S05]  /*34c0*/  BSYNC B1 ;  /* 0x0000000000017941 */ /* 0x000fea0003800000 */
.L_x_66:
        /* <DEDUP_REMOVED lines=9> */
.L_x_69:
[----:B------:R-:W-:Y:S05]  /*3560*/  BSYNC B1 ;  /* 0x0000000000017941 */ /* 0x000fea0003800000 */
.L_x_68:
        /* <DEDUP_REMOVED lines=11> */
.L_x_71:
[----:B------:R-:W-:Y:S05]  /*3620*/  BSYNC B1 ;  /* 0x0000000000017941 */ /* 0x000fea0003800000 */
.L_x_70:
[----:B-----5:R-:W-:Y:S01]  /*3630*/  LOP3.LUT R63, R62, 0xffffe000, RZ, 0xc0, !PT ;  /* 0xffffe0003e3f7812 */ /* 0x020fe200078ec0ff */
[----:B------:R-:W-:Y:S01]  /*3640*/  BSSY B1, `(.L_x_72) ;  /* 0x000000a000017945 */ /* 0x000fe20003800000 */
[----:B------:R-:W-:-:S03]  /*3650*/  ISETP.GT.AND P5, PT, R4, 0x29, PT ;  /* 0x000000290400780c */ /* 0x000fc60003fa4270 */
[----:B------:R-:W-:-:S04]  /*3660*/  FMUL R63, R63, R90 ;  /* 0x0000005a3f3f7220 */ /* 0x000fc80000400000 */
[----:B------:R-:W-:-:S05]  /*3670*/  FFMA R63, R76, R88, R63 ;  /* 0x000000584c3f7223 */ /* 0x000fca000000003f */
[----:B------:R-:W-:-:S05]  /*3680*/  F2FP.TF32.F32.PACK_B R63, R63 ;  /* 0x0000003fff3f723e */ /* 0x000fca00024050ff */
[----:B------:R1:W-:Y:S01]  /*3690*/  @P0 STG.E desc[UR36][R12.64+0xa0], R63 ;  /* 0x0000a03f0c000986 */ /* 0x0003e2000c101924 */
[----:B------:R-:W-:Y:S02]  /*36a0*/  ISETP.GT.AND P0, PT, R3, RZ, P5 ;  /* 0x000000ff0300720c */ /* 0x000fe40002f04270 */
[----:B-1----:R-:W-:-:S11]  /*36b0*/  P2R R63, PR, RZ, 0x20 ;  /* 0x00000020ff3f7803 */ /* 0x002fd60000000000 */
[----:B------:R-:W-:Y:S05]  /*36c0*/  @!P0 BRA `(.L_x_73) ;  /* 0x0000000000048947 */ /* 0x000fea0003800000 */
[----:B------:R1:W5:Y:S02]  /*36d0*/  LDG.E.LTC128B R62, desc[UR36][R6.64+0xa4] ;  /* 0x0000a424063e7981 */ /* 0x000364000c1e1920 */
.L_x_73:
[----:B------:R-:W-:Y:S05]  /*36e0*/  BSYNC B1 ;  /* 0x0000000000017941 */ /* 0x000fea0003800000 */
.L_x_72:
        /* <DEDUP_REMOVED lines=9> */
.L_x_75:
[----:B------:R-:W-:Y:S05]  /*3780*/  BSYNC B1 ;  /* 0x0000000000017941 */ /* 0x000fea0003800000 */
.L_x_74:
        /* <DEDUP_REMOVED lines=9> */
.L_x_77:
[----:B------:R-:W-:Y:S05]  /*3820*/  BSYNC B1 ;  /* 0x0000000000017941 */ /* 0x000fea0003800000 */
.L_x_76:
[----:B-----5:R-:W-:Y:S01]  /*3830*/  LOP3.LUT R63, R62, 0xffffe000, RZ, 0xc0, !PT ;  /* 0xffffe0003e3f7812 */ /* 0x020fe200078ec0ff */
[----:B------:R-:W-:Y:S01]  /*3840*/  BSSY B1, `(.L_x_78) ;  /* 0x0000009000017945 */ /* 0x000fe20003800000 */
[----:B------:R-:W-:-:S03]  /*3850*/  ISETP.GT.AND P3, PT, R4, 0x30, PT ;  /* 0x000000300400780c */ /* 0x000fc60003f64270 */
[----:B------:R-:W-:-:S04]  /*3860*/  FMUL R64, R63, R90 ;  /* 0x0000005a3f407220 */ /* 0x000fc80000400000 */
[----:B------:R-:W-:-:S05]  /*3870*/  FFMA R79, R79, R88, R64 ;  /* 0x000000584f4f7223 */ /* 0x000fca0000000040 */
[----:B------:R-:W-:-:S05]  /*3880*/  F2FP.TF32.F32.PACK_B R79, R79 ;  /* 0x0000004fff4f723e */ /* 0x000fca00024050ff */
[----:B------:R0:W-:Y:S01]  /*3890*/  @P0 STG.E desc[UR36][R20.64+0xa4], R79 ;  /* 0x0000a44f14000986 */ /* 0x0001e2000c101924 */
[----:B------:R-:W-:-:S13]  /*38a0*/  ISETP.GT.AND P0, PT, R3, RZ, P3 ;  /* 0x000000ff0300720c */ /* 0x000fda0001f04270 */
[----:B0-----:R-:W-:Y:S05]  /*38b0*/  @!P0 BRA `(.L_x_79) ;  /* 0x0000000000048947 */ /* 0x001fea0003800000 */
[----:B------:R0:W5:Y:S02]  /*38c0*/  LDG.E.LTC128B R62, desc[UR36][R6.64+0xc0] ;  /* 0x0000c024063e7981 */ /* 0x000164000c1e1920 */
.L_x_79:
[----:B------:R-:W-:Y:S05]  /*38d0*/  BSYNC B1 ;  /* 0x0000000000017941 */ /* 0x000fea0003800000 */
.L_x_78:
        /* <DEDUP_REMOVED lines=10> */
.L_x_81:
[----:B------:R-:W-:Y:S05]  /*3980*/  BSYNC B1 ;  /* 0x0000000000017941 */ /* 0x000fea0003800000 */
.L_x_80:
        /* <DEDUP_REMOVED lines=9> */
.L_x_83:
[----:B------:R-:W-:Y:S05]  /*3a20*/  BSYNC B1 ;  /* 0x0000000000017941 */ /* 0x000fea0003800000 */
.L_x_82:
        /* <DEDUP_REMOVED lines=9> */
.L_x_85:
[----:B------:R-:W-:Y:S05]  /*3ac0*/  BSYNC B1 ;  /* 0x0000000000017941 */ /* 0x000fea0003800000 */
.L_x_84:
[----:B-----5:R-:W-:Y:S01]  /*3ad0*/  LOP3.LUT R63, R62, 0xffffe000, RZ, 0xc0, !PT ;  /* 0xffffe0003e3f7812 */ /* 0x020fe200078ec0ff */
[----:B------:R-:W-:Y:S01]  /*3ae0*/  BSSY B1, `(.L_x_86) ;  /* 0x000000a000017945 */ /* 0x000fe20003800000 */
[----:B------:R-:W-:Y:S01]  /*3af0*/  ISETP.GT.AND P1, PT, R4, 0x38, PT ;  /* 0x000000380400780c */ /* 0x000fe20003f24270 */
[----:B------:R-:W-:Y:S02]  /*3b00*/  IMAD.MOV.U32 R68, RZ, RZ, R62 ;  /* 0x000000ffff447224 */ /* 0x000fe400078e003e */
[----:B------:R-:W-:-:S04]  /*3b10*/  FMUL R64, R63, R90 ;  /* 0x0000005a3f407220 */ /* 0x000fc80000400000 */
[----:B------:R-:W-:-:S05]  /*3b20*/  FFMA R83, R83, R88, R64 ;  /* 0x0000005853537223 */ /* 0x000fca0000000040 */
[----:B------:R-:W-:-:S05]  /*3b30*/  F2FP.TF32.F32.PACK_B R83, R83 ;  /* 0x00000053ff53723e */ /* 0x000fca00024050ff */
[----:B------:R0:W-:Y:S01]  /*3b40*/  @P0 STG.E desc[UR36][R20.64+0xc4], R83 ;  /* 0x0000c45314000986 */ /* 0x0001e2000c101924 */
[----:B------:R-:W-:-:S13]  /*3b50*/  ISETP.GT.AND P0, PT, R3, RZ, P1 ;  /* 0x000000ff0300720c */ /* 0x000fda0000f04270 */
[----:B0-----:R-:W-:Y:S05]  /*3b60*/  @!P0 BRA `(.L_x_87) ;  /* 0x0000000000048947 */ /* 0x001fea0003800000 */
[----:B------:R0:W5:Y:S02]  /*3b70*/  LDG.E.LTC128B R68, desc[UR36][R6.64+0xe0] ;  /* 0x0000e02406447981 */ /* 0x000164000c1e1920 */
.L_x_87:
[----:B------:R-:W-:Y:S05]  /*3b80*/  BSYNC B1 ;  /* 0x0000000000017941 */ /* 0x000fea0003800000 */
.L_x_86:
[----:B-----5:R-:W-:Y:S01]  /*3b90*/  LOP3.LUT R63, R68, 0xffffe000, RZ, 0xc0, !PT ;  /* 0xffffe000443f7812 */ /* 0x020fe200078ec0ff */
[----:B------:R-:W-:Y:S04]  /*3ba0*/  BSSY B1, `(.L_x_88) ;  /* 0x000000f000017945 */ /* 0x000fe80003800000 */
[----:B------:R-:W-:-:S04]  /*3bb0*/  FMUL R63, R63, R90 ;  /* 0x0000005a3f3f7220 */ /* 0x000fc80000400000 */
[----:B------:R-:W-:-:S05]  /*3bc0*/  FFMA R73, R84, R88, R63 ;  /* 0x0000005854497223 */ /* 0x000fca000000003f */
[----:B------:R-:W-:-:S05]  /*3bd0*/  F2FP.TF32.F32.PACK_B R73, R73 ;  /* 0x00000049ff49723e */ /* 0x000fca00024050ff */
[----:B------:R0:W-:Y:S01]  /*3be0*/  @P0 STG.E desc[UR36][R12.64+0xe0], R73 ;  /* 0x0000e0490c000986 */ /* 0x0001e2000c101924 */
[----:B------:R-:W-:-:S05]  /*3bf0*/  IADD3 R64, P0, R5, R20, RZ ;  /* 0x0000001405407210 */ /* 0x000fca0007f1e0ff */
[----:B------:R-:W-:Y:S01]  /*3c00*/  IMAD.X R65, R91, 0x1, R21, P0 ;  /* 0x000000015b417824 */ /* 0x000fe200000e0615 */
[----:B------:R-:W-:-:S05]  /*3c10*/  IADD3 R66, P0, R5, R20, RZ ;  /* 0x0000001405427210 */ /* 0x000fca0007f1e0ff */
[----:B------:R-:W-:Y:S01]  /*3c20*/  IMAD.X R67, R91, 0x1, R21, P0 ;  /* 0x000000015b437824 */ /* 0x000fe200000e0615 */
[----:B------:R-:W-:-:S05]  /*3c30*/  IADD3 R62, P0, R5, R12, RZ ;  /* 0x0000000c053e7210 */ /* 0x000fca0007f1e0ff */
[----:B------:R-:W-:Y:S01]  /*3c40*/  IMAD.X R63, R91, 0x1, R13, P0 ;  /* 0x000000015b3f7824 */ /* 0x000fe200000e060d */
[----:B------:R-:W-:-:S04]  /*3c50*/  ISETP.GT.AND P0, PT, R4, 0x39, PT ;  /* 0x000000390400780c */ /* 0x000fc80003f04270 */
[----:B------:R-:W-:-:S13]  /*3c60*/  ISETP.GT.AND P4, PT, R3, RZ, P0 ;  /* 0x000000ff0300720c */ /* 0x000fda0000784270 */
[----:B0-----:R-:W-:Y:S05]  /*3c70*/  @!P4 BRA `(.L_x_89) ;  /* 0x000000000004c947 */ /* 0x001fea0003800000 */
[----:B------:R0:W5:Y:S02]  /*3c80*/  LDG.E.LTC128B R68, desc[UR36][R6.64+0xe4] ;  /* 0x0000e42406447981 */ /* 0x000164000c1e1920 */
.L_x_89:
[----:B------:R-:W-:Y:S05]  /*3c90*/  BSYNC B1 ;  /* 0x0000000000017941 */ /* 0x000fea0003800000 */
.L_x_88:
        /* <DEDUP_REMOVED lines=9> */
.L_x_91:
[----:B------:R-:W-:Y:S05]  /*3d30*/  BSYNC B1 ;  /* 0x0000000000017941 */ /* 0x000fea0003800000 */
.L_x_90:
        /* <DEDUP_REMOVED lines=9> */
.L_x_93:
[----:B------:R-:W-:Y:S05]  /*3dd0*/  BSYNC B1 ;  /* 0x0000000000017941 */ /* 0x000fea0003800000 */
.L_x_92:
[----:B-----5:R-:W-:-:S05]  /*3de0*/  LOP3.LUT R5, R68, 0xffffe000, RZ, 0xc0, !PT ;  /* 0xffffe00044057812 */ /* 0x020fca00078ec0ff */
[----:B------:R-:W-:-:S04]  /*3df0*/  FMUL R4, R5, R90 ;  /* 0x0000005a05047220 */ /* 0x000fc80000400000 */
[----:B------:R-:W-:-:S05]  /*3e00*/  FFMA R87, R87, R88, R4 ;  /* 0x0000005857577223 */ /* 0x000fca0000000004 */
[----:B------:R-:W-:-:S05]  /*3e10*/  F2FP.TF32.F32.PACK_B R87, R87 ;  /* 0x00000057ff57723e */ /* 0x000fca00024050ff */
[----:B------:R0:W-:Y:S01]  /*3e20*/  @P4 STG.E desc[UR36][R20.64+0xe4], R87 ;  /* 0x0000e45714004986 */ /* 0x0001e2000c101924 */
[----:B------:R-:W-:-:S13]  /*3e30*/  ISETP.GT.AND P4, PT, R3, 0x80, P6 ;  /* 0x000000800300780c */ /* 0x000fda0003784270 */
[----:B------:R-:W2:Y:S01]  /*3e40*/  @P4 LDG.E.LTC128B R68, desc[UR36][R58.64] ;  /* 0x000000243a444981 */ /* 0x000ea2000c1e1920 */
[----:B------:R-:W-:Y:S01]  /*3e50*/  BSSY B1, `(.L_x_94) ;  /* 0x000000a000017945 */ /* 0x000fe20003800000 */
[----:B--2---:R-:W-:-:S05]  /*3e60*/  LOP3.LUT R5, R68, 0xffffe000, RZ, 0xc0, !PT ;  /* 0xffffe00044057812 */ /* 0x004fca00078ec0ff */
[----:B------:R-:W-:-:S04]  /*3e70*/  FMUL R5, R5, R90 ;  /* 0x0000005a05057220 */ /* 0x000fc80000400000 */
[----:B------:R-:W-:-:S05]  /*3e80*/  FFMA R5, R24, R88, R5 ;  /* 0x0000005818057223 */ /* 0x000fca0000000005 */
[----:B------:R-:W-:-:S05]  /*3e90*/  F2FP.TF32.F32.PACK_B R5, R5 ;  /* 0x00000005ff05723e */ /* 0x000fca00024050ff */
[----:B------:R0:W-:Y:S01]  /*3ea0*/  @P4 STG.E desc[UR36][R62.64], R5 ;  /* 0x000000053e004986 */ /* 0x0001e2000c101924 */
[----:B------:R-:W-:-:S04]  /*3eb0*/  ISETP.NE.AND P4, PT, R107, RZ, PT ;  /* 0x000000ff6b00720c */ /* 0x000fc80003f85270 */
[----:B------:R-:W-:-:S13]  /*3ec0*/  ISETP.GT.AND P4, PT, R3, 0x80, P4 ;  /* 0x000000800300780c */ /* 0x000fda0002784270 */
[----:B0-----:R-:W-:Y:S05]  /*3ed0*/  @!P4 BRA `(.L_x_95) ;  /* 0x000000000004c947 */ /* 0x001fea0003800000 */
[----:B------:R0:W5:Y:S02]  /*3ee0*/  LDG.E.LTC128B R68, desc[UR36][R56.64+0x4] ;  /* 0x0000042438447981 */ /* 0x000164000c1e1920 */
.L_x_95:
[----:B------:R-:W-:Y:S05]  /*3ef0*/  BSYNC B1 ;  /* 0x0000000000017941 */ /* 0x000fea0003800000 */
.L_x_94:
[----:B-----5:R-:W-:Y:S01]  /*3f00*/  LOP3.LUT R5, R68, 0xffffe000, RZ, 0xc0, !PT ;  /* 0xffffe00044057812 */ /* 0x020fe200078ec0ff */
[----:B------:R-:W-:Y:S01]  /*3f10*/  BSSY B1, `(.L_x_96) ;  /* 0x000000a000017945 */ /* 0x000fe20003800000 */
[----:B------:R-:W-:-:S03]  /*3f20*/  ISETP.GT.AND P6, PT, R3, 0x88, P6 ;  /* 0x000000880300780c */ /* 0x000fc600037c4270 */
[----:B------:R-:W-:Y:S01]  /*3f30*/  FMUL R4, R5, R90 ;  /* 0x0000005a05047220 */ /* 0x000fe20000400000 */
[----:B------:R-:W-:-:S03]  /*3f40*/  @P4 IMAD.MOV.U32 R5, RZ, RZ, R63 ;  /* 0x000000ffff054224 */ /* 0x000fc600078e003f */
[----:B------:R-:W-:Y:S01]  /*3f50*/  FFMA R25, R25, R88, R4 ;  /* 0x0000005819197223 */ /* 0x000fe20000000004 */
[----:B------:R-:W-:-:S04]  /*3f60*/  @P4 IMAD.MOV.U32 R4, RZ, RZ, R62 ;  /* 0x000000ffff044224 */ /* 0x000fc800078e003e */
[----:B------:R-:W-:-:S05]  /*3f70*/  F2FP.TF32.F32.PACK_B R25, R25 ;  /* 0x00000019ff19723e */ /* 0x000fca00024050ff */
[----:B------:R2:W-:Y:S01]  /*3f80*/  @P4 STG.E desc[UR36][R4.64+0x4], R25 ;  /* 0x0000041904004986 */ /* 0x0005e2000c101924 */
[----:B------:R-:W-:Y:S05]  /*3f90*/  @!P6 BRA `(.L_x_97) ;  /* 0x000000000004e947 */ /* 0x000fea0003800000 */
[----:B------:R0:W5:Y:S02]  /*3fa0*/  LDG.E.LTC128B R68, desc[UR36][R60.64] ;  /* 0x000000243c447981 */ /* 0x000164000c1e1920 */
.L_x_97:
[----:B------:R-:W-:Y:S05]  /*3fb0*/  BSYNC B1 ;  /* 0x0000000000017941 */ /* 0x000fea0003800000 */
.L_x_96:
[----:B--2--5:R-:W-:Y:S01]  /*3fc0*/  LOP3.LUT R5, R68, 0xffffe000, RZ, 0xc0, !PT ;  /* 0xffffe00044057812 */ /* 0x024fe200078ec0ff */
[----:B------:R-:W-:Y:S01]  /*3fd0*/  BSSY B1, `(.L_x_98) ;  /* 0x0000009000017945 */ /* 0x000fe20003800000 */
[----:B------:R-:W-:-:S03]  /*3fe0*/  ISETP.NE.AND P4, PT, R107, RZ, PT ;  /* 0x000000ff6b00720c */ /* 0x000fc60003f85270 */
[----:B------:R-:W-:Y:S01]  /*3ff0*/  FMUL R5, R5, R90 ;  /* 0x0000005a05057220 */ /* 0x000fe20000400000 */
[----:B------:R-:W-:-:S03]  /*4000*/  ISETP.GT.AND P4, PT, R3, 0x88, P4 ;  /* 0x000000880300780c */ /* 0x000fc60002784270 */
[----:B------:R-:W-:-:S05]  /*4010*/  FFMA R5, R26, R88, R5 ;  /* 0x000000581a057223 */ /* 0x000fca0000000005 */
[----:B------:R-:W-:-:S05]  /*4020*/  F2FP.TF32.F32.PACK_B R5, R5 ;  /* 0x00000005ff05723e */ /* 0x000fca00024050ff */
[----:B------:R2:W-:Y:S01]  /*4030*/  @P6 STG.E desc[UR36][R64.64], R5 ;  /* 0x0000000540006986 */ /* 0x0005e2000c101924 */
[----:B------:R-:W-:Y:S05]  /*4040*/  @!P4 BRA `(.L_x_99) ;  /* 0x000000000004c947 */ /* 0x000fea0003800000 */
[----:B------:R0:W5:Y:S02]  /*4050*/  LDG.E.LTC128B R68, desc[UR36][R8.64+0x4] ;  /* 0x0000042408447981 */ /* 0x000164000c1e1920 */
.L_x_99:
[----:B------:R-:W-:Y:S05]  /*4060*/  BSYNC B1 ;  /* 0x0000000000017941 */ /* 0x000fea0003800000 */
.L_x_98:
[----:B--2--5:R-:W-:Y:S01]  /*4070*/  LOP3.LUT R5, R68, 0xffffe000, RZ, 0xc0, !PT ;  /* 0xffffe00044057812 */ /* 0x024fe200078ec0ff */
[----:B------:R-:W-:Y:S01]  /*4080*/  BSSY B1, `(.L_x_100) ;  /* 0x0000009000017945 */ /* 0x000fe20003800000 */
[----:B------:R-:W-:-:S03]  /*4090*/  ISETP.NE.AND P6, PT, R108, RZ, PT ;  /* 0x000000ff6c00720c */ /* 0x000fc60003fc5270 */
[----:B------:R-:W-:-:S04]  /*40a0*/  FMUL R4, R5, R90 ;  /* 0x0000005a05047220 */ /* 0x000fc80000400000 */
[----:B------:R-:W-:-:S05]  /*40b0*/  FFMA R27, R27, R88, R4 ;  /* 0x000000581b1b7223 */ /* 0x000fca0000000004 */
[----:B------:R-:W-:-:S05]  /*40c0*/  F2FP.TF32.F32.PACK_B R27, R27 ;  /* 0x0000001bff1b723e */ /* 0x000fca00024050ff */
[----:B------:R2:W-:Y:S01]  /*40d0*/  @P4 STG.E desc[UR36][R66.64+0x4], R27 ;  /* 0x0000041b42004986 */ /* 0x0005e2000c101924 */
[----:B------:R-:W-:-:S13]  /*40e0*/  ISETP.GT.AND P4, PT, R3, 0x80, P6 ;  /* 0x000000800300780c */ /* 0x000fda0003784270 */
[----:B--2---:R-:W-:Y:S05]  /*40f0*/  @!P4 BRA `(.L_x_101) ;  /* 0x000000000004c947 */ /* 0x004fea0003800000 */
[----:B------:R2:W5:Y:S02]  /*4100*/  LDG.E.LTC128B R68, desc[UR36][R56.64+0x20] ;  /* 0x0000202438447981 */ /* 0x000564000c1e1920 */
.L_x_101:
[----:B------:R-:W-:Y:S05]  /*4110*/  BSYNC B1 ;  /* 0x0000000000017941 */ /* 0x000fea0003800000 */
.L_x_100:
[----:B-----5:R-:W-:Y:S01]  /*4120*/  LOP3.LUT R5, R68, 0xffffe000, RZ, 0xc0, !PT ;  /* 0xffffe00044057812 */ /* 0x020fe200078ec0ff */
[----:B------:R-:W-:Y:S01]  /*4130*/  @P4 IMAD.MOV.U32 R4, RZ, RZ, R62 ;  /* 0x000000ffff044224 */ /* 0x000fe200078e003e */
[----:B------:R-:W-:Y:S01]  /*4140*/  ISETP.NE.AND P6, PT, R109, RZ, PT ;  /* 0x000000ff6d00720c */ /* 0x000fe20003fc5270 */
[----:B------:R-:W-:Y:S02]  /*4150*/  BSSY B1, `(.L_x_102) ;  /* 0x0000009000017945 */ /* 0x000fe40003800000 */
[----:B------:R-:W-:-:S04]  /*4160*/  FMUL R5, R5, R90 ;  /* 0x0000005a05057220 */ /* 0x000fc80000400000 */
[----:B-1--4-:R-:W-:Y:S01]  /*4170*/  FFMA R7, R28, R88, R5 ;  /* 0x000000581c077223 */ /* 0x012fe20000000005 */
[----:B------:R-:W-:-:S04]  /*4180*/  @P4 IMAD.MOV.U32 R5, RZ, RZ, R63 ;  /* 0x000000ffff054224 */ /* 0x000fc800078e003f */
[----:B------:R-:W-:-:S05]  /*4190*/  F2FP.TF32.F32.PACK_B R7, R7 ;  /* 0x00000007ff07723e */ /* 0x000fca00024050ff */
[----:B------:R1:W-:Y:S01]  /*41a0*/  @P4 STG.E desc[UR36][R4.64+0x20], R7 ;  /* 0x0000200704004986 */ /* 0x0003e2000c101924 */
[----:B------:R-:W-:-:S13]  /*41b0*/  ISETP.GT.AND P4, PT, R3, 0x80, P6 ;  /* 0x000000800300780c */ /* 0x000fda0003784270 */
[----:B-1----:R-:W-:Y:S05]  /*41c0*/  @!P4 BRA `(.L_x_103) ;  /* 0x000000000004c947 */ /* 0x002fea0003800000 */
[----:B------:R1:W5:Y:S02]  /*41d0*/  LDG.E.LTC128B R68, desc[UR36][R56.64+0x24] ;  /* 0x0000242438447981 */ /* 0x000364000c1e1920 */
.L_x_103:
[----:B------:R-:W-:Y:S05]  /*41e0*/  BSYNC B1 ;  /* 0x0000000000017941 */ /* 0x000fea0003800000 */
.L_x_102:
[----:B-----5:R-:W-:Y:S01]  /*41f0*/  LOP3.LUT R5, R68, 0xffffe000, RZ, 0xc0, !PT ;  /* 0xffffe00044057812 */ /* 0x020fe200078ec0ff */
[----:B------:R-:W-:Y:S04]  /*4200*/  BSSY B1, `(.L_x_104) ;  /* 0x000000b000017945 */ /* 0x000fe80003800000 */
[----:B------:R-:W-:Y:S01]  /*4210*/  FMUL R4, R5, R90 ;  /* 0x0000005a05047220 */ /* 0x000fe20000400000 */
[----:B------:R-:W-:-:S03]  /*4220*/  @P4 IMAD.MOV.U32 R5, RZ, RZ, R63 ;  /* 0x000000ffff054224 */ /* 0x000fc600078e003f */
[----:B------:R-:W-:Y:S01]  /*4230*/  FFMA R29, R29, R88, R4 ;  /* 0x000000581d1d7223 */ /* 0x000fe20000000004 */
[----:B------:R-:W-:-:S04]  /*4240*/  @P4 IMAD.MOV.U32 R4, RZ, RZ, R62 ;  /* 0x000000ffff044224 */ /* 0x000fc800078e003e */
[----:B------:R-:W-:-:S05]  /*4250*/  F2FP.TF32.F32.PACK_B R29, R29 ;  /* 0x0000001dff1d723e */ /* 0x000fca00024050ff */
[----:B------:R4:W-:Y:S01]  /*4260*/  @P4 STG.E desc[UR36][R4.64+0x24], R29 ;  /* 0x0000241d04004986 */ /* 0x0009e2000c101924 */
[----:B------:R-:W-:-:S04]  /*4270*/  ISETP.NE.AND P4, PT, R108, RZ, PT ;  /* 0x000000ff6c00720c */ /* 0x000fc80003f85270 */
[----:B------:R-:W-:-:S13]  /*4280*/  ISETP.GT.AND P4, PT, R3, 0x88, P4 ;  /* 0x000000880300780c */ /* 0x000fda0002784270 */
[----:B----4-:R-:W-:Y:S05]  /*4290*/  @!P4 BRA `(.L_x_105) ;  /* 0x000000000004c947 */ /* 0x010fea0003800000 */
[----:B------:R4:W5:Y:S02]  /*42a0*/  LDG.E.LTC128B R68, desc[UR36][R8.64+0x20] ;  /* 0x0000202408447981 */ /* 0x000964000c1e1920 */
.L_x_105:
[----:B------:R-:W-:Y:S05]  /*42b0*/  BSYNC B1 ;  /* 0x0000000000017941 */ /* 0x000fea0003800000 */
.L_x_104:
        /* <DEDUP_REMOVED lines=9> */
.L_x_107:
[----:B------:R-:W-:Y:S05]  /*4350*/  BSYNC B1 ;  /* 0x0000000000017941 */ /* 0x000fea0003800000 */
.L_x_106:
[----:B-----5:R-:W-:Y:S01]  /*4360*/  LOP3.LUT R5, R68, 0xffffe000, RZ, 0xc0, !PT ;  /* 0xffffe00044057812 */ /* 0x020fe200078ec0ff */
[----:B------:R-:W-:Y:S01]  /*4370*/  BSSY B1, `(.L_x_108) ;  /* 0x000000b000017945 */ /* 0x000fe20003800000 */
[----:B------:R-:W-:-:S03]  /*4380*/  ISETP.NE.AND P6, PT, R102, RZ, PT ;  /* 0x000000ff6600720c */ /* 0x000fc60003fc5270 */
[----:B------:R-:W-:Y:S01]  /*4390*/  FMUL R4, R5, R90 ;  /* 0x0000005a05047220 */ /* 0x000fe20000400000 */
[----:B------:R-:W-:-:S03]  /*43a0*/  @P4 IMAD.MOV.U32 R5, RZ, RZ, R11 ;  /* 0x000000ffff054224 */ /* 0x000fc600078e000b */
[----:B------:R-:W-:Y:S01]  /*43b0*/  FFMA R31, R31, R88, R4 ;  /* 0x000000581f1f7223 */ /* 0x000fe20000000004 */
[----:B------:R-:W-:-:S04]  /*43c0*/  @P4 IMAD.MOV.U32 R4, RZ, RZ, R10 ;  /* 0x000000ffff044224 */ /* 0x000fc800078e000a */
[----:B------:R-:W-:-:S05]  /*43d0*/  F2FP.TF32.F32.PACK_B R31, R31 ;  /* 0x0000001fff1f723e */ /* 0x000fca00024050ff */
[----:B------:R0:W-:Y:S01]  /*43e0*/  @P4 STG.E desc[UR36][R4.64+0x24], R31 ;  /* 0x0000241f04004986 */ /* 0x0001e2000c101924 */
[----:B------:R-:W-:-:S13]  /*43f0*/  ISETP.GT.AND P4, PT, R3, 0x80, P6 ;  /* 0x000000800300780c */ /* 0x000fda0003784270 */
[----:B0-----:R-:W-:Y:S05]  /*4400*/  @!P4 BRA `(.L_x_109) ;  /* 0x000000000004c947 */ /* 0x001fea0003800000 */
[----:B------:R0:W5:Y:S02]  /*4410*/  LDG.E.LTC128B R68, desc[UR36][R56.64+0x40] ;  /* 0x0000402438447981 */ /* 0x000164000c1e1920 */
.L_x_109:
[----:B------:R-:W-:Y:S05]  /*4420*/  BSYNC B1 ;  /* 0x0000000000017941 */ /* 0x000fea0003800000 */
.L_x_108:
[----:B-----5:R-:W-:Y:S01]  /*4430*/  LOP3.LUT R5, R68, 0xffffe000, RZ, 0xc0, !PT ;  /* 0xffffe00044057812 */ /* 0x020fe200078ec0ff */
[----:B------:R-:W-:Y:S01]  /*4440*/  @P4 IMAD.MOV.U32 R4, RZ, RZ, R62 ;  /* 0x000000ffff044224 */ /* 0x000fe200078e003e */
[----:B------:R-:W-:Y:S01]  /*4450*/  ISETP.NE.AND P6, PT, R92, RZ, PT ;  /* 0x000000ff5c00720c */ /* 0x000fe20003fc5270 */
[----:B------:R-:W-:Y:S02]  /*4460*/  BSSY B1, `(.L_x_110) ;  /* 0x0000009000017945 */ /* 0x000fe40003800000 */
[----:B------:R-:W-:-:S04]  /*4470*/  FMUL R5, R5, R90 ;  /* 0x0000005a05057220 */ /* 0x000fc80000400000 */
[----:B------:R-:W-:Y:S01]  /*4480*/  FFMA R7, R32, R88, R5 ;  /* 0x0000005820077223 */ /* 0x000fe20000000005 */
[----:B------:R-:W-:-:S04]  /*4490*/  @P4 IMAD.MOV.U32 R5, RZ, RZ, R63 ;  /* 0x000000ffff054224 */ /* 0x000fc800078e003f */
[----:B------:R-:W-:-:S05]  /*44a0*/  F2FP.TF32.F32.PACK_B R7, R7 ;  /* 0x00000007ff07723e */ /* 0x000fca00024050ff */
[----:B------:R0:W-:Y:S01]  /*44b0*/  @P4 STG.E desc[UR36][R4.64+0x40], R7 ;  /* 0x0000400704004986 */ /* 0x0001e2000c101924 */
[----:B------:R-:W-:-:S13]  /*44c0*/  ISETP.GT.AND P4, PT, R3, 0x80, P6 ;  /* 0x000000800300780c */ /* 0x000fda0003784270 */
[----:B0-----:R-:W-:Y:S05]  /*44d0*/  @!P4 BRA `(.L_x_111) ;  /* 0x000000000004c947 */ /* 0x001fea0003800000 */
[----:B------:R0:W5:Y:S02]  /*44e0*/  LDG.E.LTC128B R68, desc[UR36][R56.64+0x44] ;  /* 0x0000442438447981 */ /* 0x000164000c1e1920 */
.L_x_111:
[----:B------:R-:W-:Y:S05]  /*44f0*/  BSYNC B1 ;  /* 0x0000000000017941 */ /* 0x000fea0003800000 */
.L_x_110:
        /* <DEDUP_REMOVED lines=10> */
[----:B0-----:R-:W-:Y:S05]  /*45a0*/  @!P4 BRA `(.L_x_113) ;  /* 0x000000000004c947 */ /* 0x001fea0003800000 */
[----:B------:R0:W5:Y:S02]  /*45b0*/  LDG.E.LTC128B R68, desc[UR36][R8.64+0x40] ;  /* 0x0000402408447981 */ /* 0x000164000c1e1920 */
.L_x_113:
[----:B------:R-:W-:Y:S05]  /*45c0*/  BSYNC B1 ;  /* 0x0000000000017941 */ /* 0x000fea0003800000 */
.L_x_112:
[----:B-----5:R-:W-:Y:S01]  /*45d0*/  LOP3.LUT R5, R68, 0xffffe000, RZ, 0xc0, !PT ;  /* 0xffffe00044057812 */ /* 0x020fe200078ec0ff */
[----:B------:R-:W-:Y:S01]  /*45e0*/  @P4 IMAD.MOV.U32 R4, RZ, RZ, R10 ;  /* 0x000000ffff044224 */ /* 0x000fe200078e000a */
[----:B------:R-:W-:Y:S03]  /*45f0*/  BSSY B1, `(.L_x_114) ;  /* 0x0000009000017945 */ /* 0x000fe60003800000 */
        /* <DEDUP_REMOVED lines=8> */
.L_x_115:
[----:B------:R-:W-:Y:S05]  /*4680*/  BSYNC B1 ;  /* 0x0000000000017941 */ /* 0x000fea0003800000 */
.L_x_114:
        /* <DEDUP_REMOVED lines=12> */
.L_x_117:
[----:B------:R-:W-:Y:S05]  /*4750*/  BSYNC B1 ;  /* 0x0000000000017941 */ /* 0x000fea0003800000 */
.L_x_116:
        /* <DEDUP_REMOVED lines=12> */
.L_x_119:
[----:B------:R-:W-:Y:S05]  /*4820*/  BSYNC B1 ;  /* 0x0000000000017941 */ /* 0x000fea0003800000 */
.L_x_118:
        /* <DEDUP_REMOVED lines=12> */
.L_x_121:
[----:B------:R-:W-:Y:S05]  /*48f0*/  BSYNC B1 ;  /* 0x0000000000017941 */ /* 0x000fea0003800000 */
.L_x_120:
        /* <DEDUP_REMOVED lines=11> */
.L_x_123:
[----:B------:R-:W-:Y:S05]  /*49b0*/  BSYNC B1 ;  /* 0x0000000000017941 */ /* 0x000fea0003800000 */
.L_x_122:
        /* <DEDUP_REMOVED lines=12> */
.L_x_125:
[----:B------:R-:W-:Y:S05]  /*4a80*/  BSYNC B1 ;  /* 0x0000000000017941 */ /* 0x000fea0003800000 */
.L_x_124:
        /* <DEDUP_REMOVED lines=12> */
.L_x_127:
[----:B------:R-:W-:Y:S05]  /*4b50*/  BSYNC B1 ;  /* 0x0000000000017941 */ /* 0x000fea0003800000 */
.L_x_126:
        /* <DEDUP_REMOVED lines=12> */
.L_x_129:
[----:B------:R-:W-:Y:S05]  /*4c20*/  BSYNC B1 ;  /* 0x0000000000017941 */ /* 0x000fea0003800000 */
.L_x_128:
        /* <DEDUP_REMOVED lines=11> */
.L_x_131:
[----:B------:R-:W-:Y:S05]  /*4ce0*/  BSYNC B1 ;  /* 0x0000000000017941 */ /* 0x000fea0003800000 */
.L_x_130:
        /* <DEDUP_REMOVED lines=12> */
.L_x_133:
[----:B------:R-:W-:Y:S05]  /*4db0*/  BSYNC B1 ;  /* 0x0000000000017941 */ /* 0x000fea0003800000 */
.L_x_132:
        /* <DEDUP_REMOVED lines=11> */
.L_x_135:
[----:B------:R-:W-:Y:S05]  /*4e70*/  BSYNC B1 ;  /* 0x0000000000017941 */ /* 0x000fea0003800000 */
.L_x_134:
        /* <DEDUP_REMOVED lines=11> */
.L_x_137:
[----:B------:R-:W-:Y:S05]  /*4f30*/  BSYNC B1 ;  /* 0x0000000000017941 */ /* 0x000fea0003800000 */
.L_x_136:
[----:B-----5:R-:W-:Y:S01]  /*4f40*/  LOP3.LUT R5, R68, 0xffffe000, RZ, 0xc0, !PT ;  /* 0xffffe00044057812 */ /* 0x020fe200078ec0ff */
[----:B------:R-:W-:Y:S01]  /*4f50*/  @P4 IMAD.MOV.U32 R4, RZ, RZ, R10 ;  /* 0x000000ffff044224 */ /* 0x000fe200078e000a */
[----:B------:R-:W-:Y:S01]  /*4f60*/  ISETP.GT.AND P5, PT, R3, 0x88, P5 ;  /* 0x000000880300780c */ /* 0x000fe20002fa4270 */
[----:B------:R-:W-:Y:S02]  /*4f70*/  BSSY B1, `(.L_x_138) ;  /* 0x0000008000017945 */ /* 0x000fe40003800000 */
[----:B------:R-:W-:-:S04]  /*4f80*/  FMUL R5, R5, R90 ;  /* 0x0000005a05057220 */ /* 0x000fc80000400000 */
[----:B------:R-:W-:Y:S01]  /*4f90*/  FFMA R7, R46, R88, R5 ;  /* 0x000000582e077223 */ /* 0x000fe20000000005 */
[----:B------:R-:W-:-:S04]  /*4fa0*/  @P4 IMAD.MOV.U32 R5, RZ, RZ, R11 ;  /* 0x000000ffff054224 */ /* 0x000fc800078e000b */
[----:B------:R-:W-:-:S05]  /*4fb0*/  F2FP.TF32.F32.PACK_B R7, R7 ;  /* 0x00000007ff07723e */ /* 0x000fca00024050ff */
[----:B------:R0:W-:Y:S01]  /*4fc0*/  @P4 STG.E desc[UR36][R4.64+0xa0], R7 ;  /* 0x0000a00704004986 */ /* 0x0001e2000c101924 */
[----:B------:R-:W-:Y:S05]  /*4fd0*/  @!P5 BRA `(.L_x_139) ;  /* 0x000000000004d947 */ /* 0x000fea0003800000 */
[----:B------:R0:W5:Y:S02]  /*4fe0*/  LDG.E.LTC128B R68, desc[UR36][R8.64+0xa4] ;  /* 0x0000a42408447981 */ /* 0x000164000c1e1920 */
.L_x_139:
[----:B------:R-:W-:Y:S05]  /*4ff0*/  BSYNC B1 ;  /* 0x0000000000017941 */ /* 0x000fea0003800000 */
.L_x_138:
[----:B0----5:R-:W-:Y:S01]  /*5000*/  LOP3.LUT R5, R68, 0xffffe000, RZ, 0xc0, !PT ;  /* 0xffffe00044057812 */ /* 0x021fe200078ec0ff */
        /* <DEDUP_REMOVED lines=10> */
.L_x_141:
[----:B------:R-:W-:Y:S05]  /*50b0*/  BSYNC B1 ;  /* 0x0000000000017941 */ /* 0x000fea0003800000 */
.L_x_140:
[----:B0----5:R-:W-:Y:S01]  /*50c0*/  LOP3.LUT R5, R68, 0xffffe000, RZ, 0xc0, !PT ;  /* 0xffffe00044057812 */ /* 0x021fe200078ec0ff */
        /* <DEDUP_REMOVED lines=10> */
.L_x_143:
[----:B------:R-:W-:Y:S05]  /*5170*/  BSYNC B1 ;  /* 0x0000000000017941 */ /* 0x000fea0003800000 */
.L_x_142:
        /* <DEDUP_REMOVED lines=11> */
.L_x_145:
[----:B------:R-:W-:Y:S05]  /*5230*/  BSYNC B1 ;  /* 0x0000000000017941 */ /* 0x000fea0003800000 */
.L_x_144:
        /* <DEDUP_REMOVED lines=11> */
.L_x_147:
[----:B------:R-:W-:Y:S05]  /*52f0*/  BSYNC B1 ;  /* 0x0000000000017941 */ /* 0x000fea0003800000 */
.L_x_146:
        /* <DEDUP_REMOVED lines=11> */
.L_x_149:
[----:B------:R-:W-:Y:S05]  /*53b0*/  BSYNC B1 ;  /* 0x0000000000017941 */ /* 0x000fea0003800000 */
.L_x_148:
        /* <DEDUP_REMOVED lines=11> */
.L_x_151:
[----:B------:R-:W-:Y:S05]  /*5470*/  BSYNC B1 ;  /* 0x0000000000017941 */ /* 0x000fea0003800000 */
.L_x_150:
        /* <DEDUP_REMOVED lines=9> */
.L_x_153:
[----:B------:R-:W-:Y:S05]  /*5510*/  BSYNC B1 ;  /* 0x0000000000017941 */ /* 0x000fea0003800000 */
.L_x_152:
        /* <DEDUP_REMOVED lines=11> */
.L_x_155:
[----:B------:R-:W-:Y:S05]  /*55d0*/  BSYNC B1 ;  /* 0x0000000000017941 */ /* 0x000fea0003800000 */
.L_x_154:
[----:B------:R-:W-:Y:S05]  /*55e0*/  @!P0 BRA `(.L_x_156) ;  /* 0x00000014008c8947 */ /* 0x000fea0003800000 */
[----:B-----5:R-:W-:-:S05]  /*55f0*/  LOP3.LUT R3, R68, 0xffffe000, RZ, 0xc0, !PT ;  /* 0xffffe00044037812 */ /* 0x020fca00078ec0ff */
[----:B0-----:R-:W-:-:S04]  /*5600*/  FMUL R4, R3, R90 ;  /* 0x0000005a03047220 */ /* 0x001fc80000400000 */
[----:B------:R-:W-:-:S05]  /*5610*/  FFMA R55, R55, R88, R4 ;  /* 0x0000005837377223 */ /* 0x000fca0000000004 */
[----:B------:R-:W-:-:S05]  /*5620*/  F2FP.TF32.F32.PACK_B R55, R55 ;  /* 0x00000037ff37723e */ /* 0x000fca00024050ff */
[----:B------:R0:W-:Y:S01]  /*5630*/  STG.E desc[UR36][R10.64+0xe4], R55 ;  /* 0x0000e4370a007986 */ /* 0x0001e2000c101924 */
[----:B------:R-:W-:Y:S05]  /*5640*/  BRA `(.L_x_156) ;  /* 0x0000001400747947 */ /* 0x000fea0003800000 */
.L_x_33:
[----:B------:R-:W-:Y:S01]  /*5650*/  ULDC.64 UR4, c[0x0][0x5c0] ;  /* 0x0001700000047ab9 */ /* 0x000fe20000000a00 */
[-C--:B------:R-:W-:Y:S01]  /*5660*/  FMUL R5, R56, R88.reuse ;  /* 0x0000005838057220 */ /* 0x080fe20000400000 */
[----:B------:R-:W-:Y:S01]  /*5670*/  LEA R8, P1, R104, UR4, 0x2 ;  /* 0x0000000468087c11 */ /* 0x000fe2000f8210ff */
[-C--:B------:R-:W-:Y:S01]  /*5680*/  FMUL R57, R57, R88.reuse ;  /* 0x0000005839397220 */ /* 0x080fe20000400000 */
[----:B------:R-:W-:Y:S01]  /*5690*/  ISETP.GT.AND P4, PT, R4, 0x1, PT ;  /* 0x000000010400780c */ /* 0x000fe20003f84270 */
[----:B------:R-:W-:Y:S01]  /*56a0*/  IMAD.SHL.U32 R15, R10, 0x20, RZ ;  /* 0x000000200a0f7824 */ /* 0x000fe200078e00ff */
[----:B------:R-:W-:Y:S01]  /*56b0*/  LEA.HI.X R9, R104, UR5, R107, 0x2, P1 ;  /* 0x0000000568097c11 */ /* 0x000fe200088f146b */
[----:B--2---:R-:W-:Y:S01]  /*56c0*/  IMAD.SHL.U32 R91, R10, 0x200, RZ ;  /* 0x000002000a5b7824 */ /* 0x004fe200078e00ff */
[----:B------:R-:W-:Y:S01]  /*56d0*/  F2FP.TF32.F32.PACK_B R5, R5 ;  /* 0x00000005ff05723e */ /* 0x000fe200024050ff */
[-C--:B------:R-:W-:Y:S01]  /*56e0*/  FMUL R59, R59, R88.reuse ;  /* 0x000000583b3b7220 */ /* 0x080fe20000400000 */
[C---:B------:R-:W-:Y:S01]  /*56f0*/  ISETP.GT.AND P1, PT, R3.reuse, RZ, P4 ;  /* 0x000000ff0300720c */ /* 0x040fe20002724270 */
[-C--:B------:R-:W-:Y:S01]  /*5700*/  FMUL R13, R58, R88.reuse ;  /* 0x000000583a0d7220 */ /* 0x080fe20000400000 */
[C-C-:B------:R-:W-:Y:S01]  /*5710*/  SHF.L.U64.HI R7, R10.reuse, 0x5, R11.reuse ;  /* 0x000000050a077819 */ /* 0x140fe2000001020b */
[----:B------:R0:W-:Y:S01]  /*5720*/  @P0 STG.E desc[UR36][R8.64], R5 ;  /* 0x0000000508000986 */ /* 0x0001e2000c101924 */
[----:B------:R-:W-:Y:S01]  /*5730*/  ISETP.GT.AND P0, PT, R3, 0x8, P4 ;  /* 0x000000080300780c */ /* 0x000fe20002704270 */
[-C--:B------:R-:W-:Y:S01]  /*5740*/  FMUL R61, R61, R88.reuse ;  /* 0x000000583d3d7220 */ /* 0x080fe20000400000 */
[----:B------:R-:W-:Y:S01]  /*5750*/  SHF.L.U64.HI R89, R10, 0x9, R11 ;  /* 0x000000090a597819 */ /* 0x000fe2000001020b */
[----:B------:R-:W-:Y:S01]  /*5760*/  FMUL R63, R63, R88 ;  /* 0x000000583f3f7220 */ /* 0x000fe20000400000 */
[----:B------:R-:W-:Y:S01]  /*5770*/  IADD3 R10, P2, R15, R8, RZ ;  /* 0x000000080f0a7210 */ /* 0x000fe20007f5e0ff */
[-C--:B------:R-:W-:Y:S01]  /*5780*/  FMUL R65, R65, R88.reuse ;  /* 0x0000005841417220 */ /* 0x080fe20000400000 */
[----:B------:R-:W-:Y:S01]  /*5790*/  F2FP.TF32.F32.PACK_B R57, R57 ;  /* 0x00000039ff39723e */ /* 0x000fe200024050ff */
[----:B------:R-:W-:Y:S01]  /*57a0*/  FMUL R67, R67, R88 ;  /* 0x0000005843437220 */ /* 0x000fe20000400000 */
[----:B------:R-:W-:Y:S01]  /*57b0*/  F2FP.TF32.F32.PACK_B R59, R59 ;  /* 0x0000003bff3b723e */ /* 0x000fe200024050ff */
[----:B------:R-:W-:Y:S01]  /*57c0*/  IMAD.X R11, R7, 0x1, R9, P2 ;  /* 0x00000001070b7824 */ /* 0x000fe200010e0609 */
[----:B------:R-:W-:Y:S01]  /*57d0*/  ISETP.GT.AND P5, PT, R4, 0x8, PT ;  /* 0x000000080400780c */ /* 0x000fe20003fa4270 */
[----:B------:R-:W-:Y:S01]  /*57e0*/  @P1 STG.E desc[UR36][R8.64+0x4], R57 ;  /* 0x0000043908001986 */ /* 0x000fe2000c101924 */
[----:B------:R-:W-:Y:S01]  /*57f0*/  IADD3 R6, P1, P2, R91, R8, R15 ;  /* 0x000000085b067210 */ /* 0x000fe20007a3e00f */
[-C--:B0-----:R-:W-:Y:S01]  /*5800*/  FMUL R5, R60, R88.reuse ;  /* 0x000000583c057220 */ /* 0x081fe20000400000 */
[C---:B------:R-:W-:Y:S01]  /*5810*/  ISETP.GT.AND P4, PT, R4.reuse, 0x9, PT ;  /* 0x000000090400780c */ /* 0x040fe20003f84270 */
[----:B------:R-:W-:Y:S01]  /*5820*/  @P0 STG.E desc[UR36][R10.64+0x4], R59 ;  /* 0x0000043b0a000986 */ /* 0x000fe2000c101924 */
[----:B------:R-:W-:Y:S01]  /*5830*/  ISETP.GT.AND P3, PT, R3, 0x8, P6 ;  /* 0x000000080300780c */ /* 0x000fe20003764270 */
[-C--:B------:R-:W-:Y:S01]  /*5840*/  FMUL R69, R69, R88.reuse ;  /* 0x0000005845457220 */ /* 0x080fe20000400000 */
[----:B------:R-:W-:Y:S01]  /*5850*/  IADD3.X R7, R89, R9, R7, P1, P2 ;  /* 0x0000000959077210 */ /* 0x000fe20000fe4407 */
[-C--:B------:R-:W-:Y:S01]  /*5860*/  FMUL R71, R71, R88.reuse ;  /* 0x0000005847477220 */ /* 0x080fe20000400000 */
[----:B------:R-:W-:Y:S01]  /*5870*/  ISETP.GT.AND P1, PT, R3, RZ, P5 ;  /* 0x000000ff0300720c */ /* 0x000fe20002f24270 */
[-C--:B------:R-:W-:Y:S01]  /*5880*/  FMUL R73, R73, R88.reuse ;  /* 0x0000005849497220 */ /* 0x080fe20000400000 */
[----:B------:R-:W-:Y:S01]  /*5890*/  ISETP.GT.AND P0, PT, R3, RZ, P4 ;  /* 0x000000ff0300720c */ /* 0x000fe20002704270 */
[-C--:B------:R-:W-:Y:S01]  /*58a0*/  FMUL R75, R75, R88.reuse ;  /* 0x000000584b4b7220 */ /* 0x080fe20000400000 */
[----:B------:R-:W-:Y:S01]  /*58b0*/  F2FP.TF32.F32.PACK_B R13, R13 ;  /* 0x0000000dff0d723e */ /* 0x000fe200024050ff */
[-C--:B------:R-:W-:Y:S01]  /*58c0*/  FMUL R77, R77, R88.reuse ;  /* 0x000000584d4d7220 */ /* 0x080fe20000400000 */
[----:B------:R-:W-:Y:S01]  /*58d0*/  F2FP.TF32.F32.PACK_B R5, R5 ;  /* 0x00000005ff05723e */ /* 0x000fe200024050ff */
[-C--:B------:R-:W-:Y:S01]  /*58e0*/  FMUL R79, R79, R88.reuse ;  /* 0x000000584f4f7220 */ /* 0x080fe20000400000 */
[----:B------:R-:W-:Y:S01]  /*58f0*/  F2FP.TF32.F32.PACK_B R61, R61 ;  /* 0x0000003dff3d723e */ /* 0x000fe200024050ff */
[----:B------:R0:W-:Y:S01]  /*5900*/  @P3 STG.E desc[UR36][R10.64], R13 ;  /* 0x0000000d0a003986 */ /* 0x0001e2000c101924 */
[----:B------:R-:W-:Y:S01]  /*5910*/  F2FP.TF32.F32.PACK_B R63, R63 ;  /* 0x0000003fff3f723e */ /* 0x000fe200024050ff */
[-C--:B------:R-:W-:Y:S01]  /*5920*/  FMUL R81, R81, R88.reuse ;  /* 0x0000005851517220 */ /* 0x080fe20000400000 */
[C---:B------:R-:W-:Y:S01]  /*5930*/  ISETP.GT.AND P3, PT, R4.reuse, 0x10, PT ;  /* 0x000000100400780c */ /* 0x040fe20003f64270 */
[----:B------:R1:W-:Y:S01]  /*5940*/  @P1 STG.E desc[UR36][R8.64+0x20], R5 ;  /* 0x0000200508001986 */ /* 0x0003e2000c101924 */
[----:B------:R-:W-:Y:S01]  /*5950*/  ISETP.GT.AND P1, PT, R3, 0x8, P5 ;  /* 0x000000080300780c */ /* 0x000fe20002f24270 */
[-C--:B------:R-:W-:Y:S01]  /*5960*/  FMUL R83, R83, R88.reuse ;  /* 0x0000005853537220 */ /* 0x080fe20000400000 */
[----:B------:R-:W-:Y:S01]  /*5970*/  ISETP.GT.AND P2, PT, R4, 0x11, PT ;  /* 0x000000110400780c */ /* 0x000fe20003f44270 */
[----:B------:R-:W-:Y:S01]  /*5980*/  @P0 STG.E desc[UR36][R8.64+0x24], R61 ;  /* 0x0000243d08000986 */ /* 0x000fe2000c101924 */
[----:B------:R-:W-:Y:S01]  /*5990*/  ISETP.GT.AND P0, PT, R3, 0x8, P4 ;  /* 0x000000080300780c */ /* 0x000fe20002704270 */
[-C--:B------:R-:W-:Y:S01]  /*59a0*/  FMUL R85, R85, R88.reuse ;  /* 0x0000005855557220 */ /* 0x080fe20000400000 */
[----:B------:R-:W-:Y:S01]  /*59b0*/  F2FP.TF32.F32.PACK_B R65, R65 ;  /* 0x00000041ff41723e */ /* 0x000fe200024050ff */
[-C--:B0-----:R-:W-:Y:S01]  /*59c0*/  FMUL R13, R62, R88.reuse ;  /* 0x000000583e0d7220 */ /* 0x081fe20000400000 */
[----:B------:R-:W-:Y:S01]  /*59d0*/  F2FP.TF32.F32.PACK_B R67, R67 ;  /* 0x00000043ff43723e */ /* 0x000fe200024050ff */
[-C--:B------:R-:W-:Y:S01]  /*59e0*/  FMUL R87, R87, R88.reuse ;  /* 0x0000005857577220 */ /* 0x080fe20000400000 */
[----:B------:R-:W-:Y:S01]  /*59f0*/  F2FP.TF32.F32.PACK_B R69, R69 ;  /* 0x00000045ff45723e */ /* 0x000fe200024050ff */
[-C--:B-1----:R-:W-:Y:S01]  /*5a00*/  FMUL R5, R64, R88.reuse ;  /* 0x0000005840057220 */ /* 0x082fe20000400000 */
[----:B------:R-:W-:Y:S01]  /*5a10*/  F2FP.TF32.F32.PACK_B R13, R13 ;  /* 0x0000000dff0d723e */ /* 0x000fe200024050ff */
[-C--:B------:R-:W-:Y:S01]  /*5a20*/  FMUL R57, R24, R88.reuse ;  /* 0x0000005818397220 */ /* 0x080fe20000400000 */
[----:B------:R-:W-:Y:S01]  /*5a30*/  F2FP.TF32.F32.PACK_B R71, R71 ;  /* 0x00000047ff47723e */ /* 0x000fe200024050ff */
[-C--:B------:R-:W-:Y:S01]  /*5a40*/  FMUL R25, R25, R88.reuse ;  /* 0x0000005819197220 */ /* 0x080fe20000400000 */
[----:B------:R-:W-:Y:S01]  /*5a50*/  F2FP.TF32.F32.PACK_B R5, R5 ;  /* 0x00000005ff05723e */ /* 0x000fe200024050ff */
[----:B------:R-:W-:Y:S01]  /*5a60*/  @P0 STG.E desc[UR36][R10.64+0x24], R63 ;  /* 0x0000243f0a000986 */ /* 0x000fe2000c101924 */
[----:B------:R-:W-:Y:S01]  /*5a70*/  ISETP.GT.AND P0, PT, R3, RZ, P3 ;  /* 0x000000ff0300720c */ /* 0x000fe20001f04270 */
[-C--:B------:R-:W-:Y:S01]  /*5a80*/  FMUL R27, R27, R88.reuse ;  /* 0x000000581b1b7220 */ /* 0x080fe20000400000 */
[----:B------:R-:W-:Y:S01]  /*5a90*/  F2FP.TF32.F32.PACK_B R73, R73 ;  /* 0x00000049ff49723e */ /* 0x000fe200024050ff */
[----:B------:R0:W-:Y:S01]  /*5aa0*/  @P1 STG.E desc[UR36][R10.64+0x20], R13 ;  /* 0x0000200d0a001986 */ /* 0x0001e2000c101924 */
[C---:B------:R-:W-:Y:S01]  /*5ab0*/  ISETP.GT.AND P1, PT, R4.reuse, 0x19, PT ;  /* 0x000000190400780c */ /* 0x040fe20003f24270 */
[-C--:B------:R-:W-:Y:S01]  /*5ac0*/  FMUL R29, R29, R88.reuse ;  /* 0x000000581d1d7220 */ /* 0x080fe20000400000 */
[----:B------:R-:W-:Y:S01]  /*5ad0*/  F2FP.TF32.F32.PACK_B R75, R75 ;  /* 0x0000004bff4b723e */ /* 0x000fe200024050ff */
[-C--:B------:R-:W-:Y:S01]  /*5ae0*/  FMUL R31, R31, R88.reuse ;  /* 0x000000581f1f7220 */ /* 0x080fe20000400000 */
[C---:B------:R-:W-:Y:S01]  /*5af0*/  ISETP.GT.AND P5, PT, R4.reuse, 0x28, PT ;  /* 0x000000280400780c */ /* 0x040fe20003fa4270 */
[-C--:B------:R-:W-:Y:S01]  /*5b00*/  FMUL R33, R33, R88.reuse ;  /* 0x0000005821217220 */ /* 0x080fe20000400000 */
[----:B------:R-:W-:Y:S01]  /*5b10*/  ISETP.GT.AND P4, PT, R4, 0x29, PT ;  /* 0x000000290400780c */ /* 0x000fe20003f84270 */
[-C--:B------:R-:W-:Y:S01]  /*5b20*/  FMUL R35, R35, R88.reuse ;  /* 0x0000005823237220 */ /* 0x080fe20000400000 */
[----:B------:R-:W-:Y:S01]  /*5b30*/  F2FP.TF32.F32.PACK_B R77, R77 ;  /* 0x0000004dff4d723e */ /* 0x000fe200024050ff */
[----:B------:R1:W-:Y:S01]  /*5b40*/  @P0 STG.E desc[UR36][R8.64+0x40], R5 ;  /* 0x0000400508000986 */ /* 0x0003e2000c101924 */
[----:B------:R-:W-:Y:S01]  /*5b50*/  ISETP.GT.AND P0, PT, R3, RZ, P2 ;  /* 0x000000ff0300720c */ /* 0x000fe20001704270 */
[-C--:B0-----:R-:W-:Y:S01]  /*5b60*/  FMUL R13, R66, R88.reuse ;  /* 0x00000058420d7220 */ /* 0x081fe20000400000 */
[----:B------:R-:W-:Y:S01]  /*5b70*/  F2FP.TF32.F32.PACK_B R79, R79 ;  /* 0x0000004fff4f723e */ /* 0x000fe200024050ff */
[-C--:B------:R-:W-:Y:S01]  /*5b80*/  FMUL R37, R37, R88.reuse ;  /* 0x0000005825257220 */ /* 0x080fe20000400000 */
[----:B------:R-:W-:Y:S01]  /*5b90*/  F2FP.TF32.F32.PACK_B R81, R81 ;  /* 0x00000051ff51723e */ /* 0x000fe200024050ff */
[-C--:B------:R-:W-:Y:S01]  /*5ba0*/  FMUL R39, R39, R88.reuse ;  /* 0x0000005827277220 */ /* 0x080fe20000400000 */
[----:B------:R-:W-:Y:S01]  /*5bb0*/  F2FP.TF32.F32.PACK_B R13, R13 ;  /* 0x0000000dff0d723e */ /* 0x000fe200024050ff */
[-C--:B------:R-:W-:Y:S01]  /*5bc0*/  FMUL R41, R41, R88.reuse ;  /* 0x0000005829297220 */ /* 0x080fe20000400000 */
[----:B------:R-:W-:Y:S01]  /*5bd0*/  F2FP.TF32.F32.PACK_B R83, R83 ;  /* 0x00000053ff53723e */ /* 0x000fe200024050ff */
[-C--:B------:R-:W-:Y:S01]  /*5be0*/  FMUL R43, R43, R88.reuse ;  /* 0x000000582b2b7220 */ /* 0x080fe20000400000 */
[----:B------:R-:W-:Y:S01]  /*5bf0*/  P2R R58, PR, RZ, 0x20 ;  /* 0x00000020ff3a7803 */ /* 0x000fe20000000000 */
[-C--:B-1----:R-:W-:Y:S01]  /*5c00*/  FMUL R5, R68, R88.reuse ;  /* 0x0000005844057220 */ /* 0x082fe20000400000 */
[----:B------:R-:W-:Y:S01]  /*5c10*/  P2R R56, PR, RZ, 0x10 ;  /* 0x00000010ff387803 */ /* 0x000fe20000000000 */
[----:B------:R-:W-:Y:S01]  /*5c20*/  @P0 STG.E desc[UR36][R8.64+0x44], R65 ;  /* 0x0000444108000986 */ /* 0x000fe2000c101924 */
[----:B------:R-:W-:Y:S01]  /*5c30*/  ISETP.GT.AND P0, PT, R3, 0x8, P3 ;  /* 0x000000080300780c */ /* 0x000fe20001f04270 */
[-C--:B------:R-:W-:Y:S01]  /*5c40*/  FMUL R45, R45, R88.reuse ;  /* 0x000000582d2d7220 */ /* 0x080fe20000400000 */
[----:B------:R-:W-:Y:S01]  /*5c50*/  F2FP.TF32.F32.PACK_B R5, R5 ;  /* 0x00000005ff05723e */ /* 0x000fe200024050ff */
[-C--:B------:R-:W-:Y:S01]  /*5c60*/  FMUL R47, R47, R88.reuse ;  /* 0x000000582f2f7220 */ /* 0x080fe20000400000 */
[----:B------:R-:W-:Y:S01]  /*5c70*/  ISETP.GT.AND P3, PT, R4, 0x30, PT ;  /* 0x000000300400780c */ /* 0x000fe20003f64270 */
[-C--:B------:R-:W-:Y:S01]  /*5c80*/  FMUL R49, R49, R88.reuse ;  /* 0x0000005831317220 */ /* 0x080fe20000400000 */
[----:B------:R-:W-:Y:S01]  /*5c90*/  F2FP.TF32.F32.PACK_B R85, R85 ;  /* 0x00000055ff55723e */ /* 0x000fe200024050ff */
[-C--:B------:R-:W-:Y:S01]  /*5ca0*/  FMUL R51, R51, R88.reuse ;  /* 0x0000005833337220 */ /* 0x080fe20000400000 */
[----:B------:R-:W-:Y:S01]  /*5cb0*/  F2FP.TF32.F32.PACK_B R87, R87 ;  /* 0x00000057ff57723e */ /* 0x000fe200024050ff */
[-C--:B------:R-:W-:Y:S01]  /*5cc0*/  FMUL R53, R53, R88.reuse ;  /* 0x0000005835357220 */ /* 0x080fe20000400000 */
[----:B------:R-:W-:Y:S01]  /*5cd0*/  F2FP.TF32.F32.PACK_B R57, R57 ;  /* 0x00000039ff39723e */ /* 0x000fe200024050ff */
[----:B------:R-:W-:Y:S01]  /*5ce0*/  FMUL R55, R55, R88 ;  /* 0x0000005837377220 */ /* 0x000fe20000400000 */
[----:B------:R-:W-:Y:S01]  /*5cf0*/  F2FP.TF32.F32.PACK_B R25, R25 ;  /* 0x00000019ff19723e */ /* 0x000fe200024050ff */
[----:B------:R0:W-:Y:S01]  /*5d00*/  @P0 STG.E desc[UR36][R10.64+0x40], R13 ;  /* 0x0000400d0a000986 */ /* 0x0001e2000c101924 */
[----:B------:R-:W-:-:S02]  /*5d10*/  ISETP.GT.AND P0, PT, R3, 0x8, P2 ;  /* 0x000000080300780c */ /* 0x000fc40001704270 */
[----:B------:R-:W-:Y:S02]  /*5d20*/  ISETP.GT.AND P2, PT, R4, 0x18, PT ;  /* 0x000000180400780c */ /* 0x000fe40003f44270 */
[----:B------:R-:W-:Y:S02]  /*5d30*/  F2FP.TF32.F32.PACK_B R27, R27 ;  /* 0x0000001bff1b723e */ /* 0x000fe400024050ff */
[----:B------:R-:W-:Y:S02]  /*5d40*/  F2FP.TF32.F32.PACK_B R29, R29 ;  /* 0x0000001dff1d723e */ /* 0x000fe400024050ff */
[----:B------:R-:W-:Y:S02]  /*5d50*/  F2FP.TF32.F32.PACK_B R31, R31 ;  /* 0x0000001fff1f723e */ /* 0x000fe400024050ff */
[----:B------:R-:W-:Y:S01]  /*5d60*/  F2FP.TF32.F32.PACK_B R33, R33 ;  /* 0x00000021ff21723e */ /* 0x000fe200024050ff */
[----:B0-----:R-:W-:Y:S01]  /*5d70*/  FMUL R13, R70, R88 ;  /* 0x00000058460d7220 */ /* 0x001fe20000400000 */
[----:B------:R-:W-:Y:S01]  /*5d80*/  F2FP.TF32.F32.PACK_B R35, R35 ;  /* 0x00000023ff23723e */ /* 0x000fe200024050ff */
[----:B------:R-:W-:Y:S01]  /*5d90*/  @P0 STG.E desc[UR36][R10.64+0x44], R67 ;  /* 0x000044430a000986 */ /* 0x000fe2000c101924 */
[----:B------:R-:W-:-:S02]  /*5da0*/  ISETP.GT.AND P0, PT, R3, RZ, P2 ;  /* 0x000000ff0300720c */ /* 0x000fc40001704270 */
[----:B------:R-:W-:Y:S02]  /*5db0*/  F2FP.TF32.F32.PACK_B R13, R13 ;  /* 0x0000000dff0d723e */ /* 0x000fe400024050ff */
[----:B------:R-:W-:Y:S02]  /*5dc0*/  F2FP.TF32.F32.PACK_B R37, R37 ;  /* 0x00000025ff25723e */ /* 0x000fe400024050ff */
[----:B------:R-:W-:Y:S02]  /*5dd0*/  F2FP.TF32.F32.PACK_B R39, R39 ;  /* 0x00000027ff27723e */ /* 0x000fe400024050ff */
[----:B------:R-:W-:Y:S02]  /*5de0*/  F2FP.TF32.F32.PACK_B R41, R41 ;  /* 0x00000029ff29723e */ /* 0x000fe400024050ff */
[----:B------:R-:W-:Y:S02]  /*5df0*/  F2FP.TF32.F32.PACK_B R43, R43 ;  /* 0x0000002bff2b723e */ /* 0x000fe400024050ff */
[----:B------:R-:W-:Y:S01]  /*5e00*/  F2FP.TF32.F32.PACK_B R45, R45 ;  /* 0x0000002dff2d723e */ /* 0x000fe200024050ff */
[----:B------:R0:W-:Y:S01]  /*5e10*/  @P0 STG.E desc[UR36][R8.64+0x60], R5 ;  /* 0x0000600508000986 */ /* 0x0001e2000c101924 */
[----:B------:R-:W-:-:S02]  /*5e20*/  ISETP.GT.AND P0, PT, R3, RZ, P1 ;  /* 0x000000ff0300720c */ /* 0x000fc40000f04270 */
[----:B------:R-:W-:Y:S02]  /*5e30*/  F2FP.TF32.F32.PACK_B R47, R47 ;  /* 0x0000002fff2f723e */ /* 0x000fe400024050ff */
[----:B------:R-:W-:Y:S02]  /*5e40*/  F2FP.TF32.F32.PACK_B R49, R49 ;  /* 0x00000031ff31723e */ /* 0x000fe400024050ff */
[----:B------:R-:W-:Y:S02]  /*5e50*/  F2FP.TF32.F32.PACK_B R51, R51 ;  /* 0x00000033ff33723e */ /* 0x000fe400024050ff */
[----:B------:R-:W-:Y:S02]  /*5e60*/  F2FP.TF32.F32.PACK_B R53, R53 ;  /* 0x00000035ff35723e */ /* 0x000fe400024050ff */
[----:B------:R-:W-:Y:S01]  /*5e70*/  F2FP.TF32.F32.PACK_B R55, R55 ;  /* 0x00000037ff37723e */ /* 0x000fe200024050ff */
[----:B0-----:R-:W-:Y:S02]  /*5e80*/  FMUL R5, R72, R88 ;  /* 0x0000005848057220 */ /* 0x001fe40000400000 */
[----:B------:R-:W-:Y:S01]  /*5e90*/  @P0 STG.E desc[UR36][R8.64+0x64], R69 ;  /* 0x0000644508000986 */ /* 0x000fe2000c101924 */
[----:B------:R-:W-:-:S02]  /*5ea0*/  ISETP.GT.AND P0, PT, R3, 0x8, P2 ;  /* 0x000000080300780c */ /* 0x000fc40001704270 */
[----:B------:R-:W-:Y:S02]  /*5eb0*/  ISETP.GT.AND P2, PT, R4, 0x20, PT ;  /* 0x000000200400780c */ /* 0x000fe40003f44270 */
[----:B------:R-:W-:-:S09]  /*5ec0*/  F2FP.TF32.F32.PACK_B R5, R5 ;  /* 0x00000005ff05723e */ /* 0x000fd200024050ff */
[----:B------:R0:W-:Y:S01]  /*5ed0*/  @P0 STG.E desc[UR36][R10.64+0x60], R13 ;  /* 0x0000600d0a000986 */ /* 0x0001e2000c101924 */
[----:B------:R-:W-:Y:S02]  /*5ee0*/  ISETP.GT.AND P0, PT, R3, 0x8, P1 ;  /* 0x000000080300780c */ /* 0x000fe40000f04270 */
[----:B------:R-:W-:Y:S01]  /*5ef0*/  ISETP.GT.AND P1, PT, R4, 0x21, PT ;  /* 0x000000210400780c */ /* 0x000fe20003f24270 */
[----:B0-----:R-:W-:-:S10]  /*5f00*/  FMUL R13, R74, R88 ;  /* 0x000000584a0d7220 */ /* 0x001fd40000400000 */
[----:B------:R-:W-:Y:S01]  /*5f10*/  @P0 STG.E desc[UR36][R10.64+0x64], R71 ;  /* 0x000064470a000986 */ /* 0x000fe2000c101924 */
[----:B------:R-:W-:Y:S02]  /*5f20*/  ISETP.GT.AND P0, PT, R3, RZ, P2 ;  /* 0x000000ff0300720c */ /* 0x000fe40001704270 */
[----:B------:R-:W-:-:S11]  /*5f30*/  F2FP.TF32.F32.PACK_B R13, R13 ;  /* 0x0000000dff0d723e */ /* 0x000fd600024050ff */
[----:B------:R0:W-:Y:S01]  /*5f40*/  @P0 STG.E desc[UR36][R8.64+0x80], R5 ;  /* 0x0000800508000986 */ /* 0x0001e2000c101924 */
[----:B------:R-:W-:Y:S01]  /*5f50*/  ISETP.GT.AND P0, PT, R3, RZ, P1 ;  /* 0x000000ff0300720c */ /* 0x000fe20000f04270 */
[----:B0-----:R-:W-:-:S12]  /*5f60*/  FMUL R5, R76, R88 ;  /* 0x000000584c057220 */ /* 0x001fd80000400000 */
[----:B------:R-:W-:Y:S01]  /*5f70*/  @P0 STG.E desc[UR36][R8.64+0x84], R73 ;  /* 0x0000844908000986 */ /* 0x000fe2000c101924 */
[----:B------:R-:W-:Y:S02]  /*5f80*/  ISETP.GT.AND P0, PT, R3, 0x8, P2 ;  /* 0x000000080300780c */ /* 0x000fe40001704270 */
[----:B------:R-:W-:Y:S02]  /*5f90*/  F2FP.TF32.F32.PACK_B R5, R5 ;  /* 0x00000005ff05723e */ /* 0x000fe400024050ff */
[----:B------:R-:W-:-:S09]  /*5fa0*/  ISETP.GT.AND P2, PT, R4, 0x38, PT ;  /* 0x000000380400780c */ /* 0x000fd20003f44270 */
[----:B------:R0:W-:Y:S01]  /*5fb0*/  @P0 STG.E desc[UR36][R10.64+0x80], R13 ;  /* 0x0000800d0a000986 */ /* 0x0001e2000c101924 */
[----:B------:R-:W-:Y:S01]  /*5fc0*/  ISETP.GT.AND P0, PT, R3, 0x8, P1 ;  /* 0x000000080300780c */ /* 0x000fe20000f04270 */
[----:B0-----:R-:W-:-:S12]  /*5fd0*/  FMUL R13, R78, R88 ;  /* 0x000000584e0d7220 */ /* 0x001fd80000400000 */
        /* <DEDUP_REMOVED lines=8> */
[----:B------:R-:W-:-:S11]  /*6060*/  F2FP.TF32.F32.PACK_B R5, R5 ;  /* 0x00000005ff05723e */ /* 0x000fd600024050ff */
[----:B------:R0:W-:Y:S01]  /*6070*/  @P0 STG.E desc[UR36][R10.64+0xa0], R13 ;  /* 0x0000a00d0a000986 */ /* 0x0001e2000c101924 */
[C---:B------:R-:W-:Y:S02]  /*6080*/  ISETP.GT.AND P0, PT, R3.reuse, 0x8, P4 ;  /* 0x000000080300780c */ /* 0x040fe40002704270 */
[----:B------:R-:W-:Y:S01]  /*6090*/  ISETP.GT.AND P4, PT, R3, 0x8, P2 ;  /* 0x000000080300780c */ /* 0x000fe20001784270 */
[----:B0-----:R-:W-:-:S10]  /*60a0*/  FMUL R13, R82, R88 ;  /* 0x00000058520d7220 */ /* 0x001fd40000400000 */
[----:B------:R-:W-:Y:S01]  /*60b0*/  @P0 STG.E desc[UR36][R10.64+0xa4], R79 ;  /* 0x0000a44f0a000986 */ /* 0x000fe2000c101924 */
[----:B------:R-:W-:Y:S02]  /*60c0*/  ISETP.GT.AND P0, PT, R3, RZ, P3 ;  /* 0x000000ff0300720c */ /* 0x000fe40001f04270 */
[----:B------:R-:W-:-:S11]  /*60d0*/  F2FP.TF32.F32.PACK_B R13, R13 ;  /* 0x0000000dff0d723e */ /* 0x000fd600024050ff */
[----:B------:R0:W-:Y:S01]  /*60e0*/  @P0 STG.E desc[UR36][R8.64+0xc0], R5 ;  /* 0x0000c00508000986 */ /* 0x0001e2000c101924 */
[----:B------:R-:W-:-:S04]  /*60f0*/  ISETP.GT.AND P0, PT, R4, 0x31, PT ;  /* 0x000000310400780c */ /* 0x000fc80003f04270 */
[----:B------:R-:W-:Y:S01]  /*6100*/  ISETP.GT.AND P1, PT, R3, RZ, P0 ;  /* 0x000000ff0300720c */ /* 0x000fe20000724270 */
[----:B0-----:R-:W-:-:S05]  /*6110*/  FMUL R5, R84, R88 ;  /* 0x0000005854057220 */ /* 0x001fca0000400000 */
[----:B------:R-:W-:-:S07]  /*6120*/  F2FP.TF32.F32.PACK_B R5, R5 ;  /* 0x00000005ff05723e */ /* 0x000fce00024050ff */
[----:B------:R-:W-:Y:S01]  /*6130*/  @P1 STG.E desc[UR36][R8.64+0xc4], R81 ;  /* 0x0000c45108001986 */ /* 0x000fe2000c101924 */
[----:B------:R-:W-:-:S13]  /*6140*/  ISETP.GT.AND P1, PT, R3, 0x8, P3 ;  /* 0x000000080300780c */ /* 0x000fda0001f24270 */
[----:B------:R0:W-:Y:S01]  /*6150*/  @P1 STG.E desc[UR36][R10.64+0xc0], R13 ;  /* 0x0000c00d0a001986 */ /* 0x0001e2000c101924 */
[----:B------:R-:W-:-:S13]  /*6160*/  ISETP.GT.AND P1, PT, R3, 0x8, P0 ;  /* 0x000000080300780c */ /* 0x000fda0000724270 */
[----:B------:R-:W-:Y:S01]  /*6170*/  @P1 STG.E desc[UR36][R10.64+0xc4], R83 ;  /* 0x0000c4530a001986 */ /* 0x000fe2000c101924 */
[----:B------:R-:W-:-:S05]  /*6180*/  IADD3 R14, P1, R91, R10, RZ ;  /* 0x0000000a5b0e7210 */ /* 0x000fca0007f3e0ff */
[----:B------:R-:W-:Y:S01]  /*6190*/  IMAD.X R15, R89, 0x1, R11, P1 ;  /* 0x00000001590f7824 */ /* 0x000fe200008e060b */
[----:B------:R-:W-:-:S13]  /*61a0*/  ISETP.GT.AND P1, PT, R3, RZ, P2 ;  /* 0x000000ff0300720c */ /* 0x000fda0001724270 */
[----:B------:R1:W-:Y:S01]  /*61b0*/  @P1 STG.E desc[UR36][R8.64+0xe0], R5 ;  /* 0x0000e00508001986 */ /* 0x0003e2000c101924 */
[----:B------:R-:W-:-:S05]  /*61c0*/  IADD3 R20, P1, R91, R10, RZ ;  /* 0x0000000a5b147210 */ /* 0x000fca0007f3e0ff */
[----:B------:R-:W-:Y:S01]  /*61d0*/  IMAD.X R21, R89, 0x1, R11, P1 ;  /* 0x0000000159157824 */ /* 0x000fe200008e060b */
[----:B------:R-:W-:-:S05]  /*61e0*/  IADD3 R12, P1, R91, R8, RZ ;  /* 0x000000085b0c7210 */ /* 0x000fca0007f3e0ff */
[----:B0-----:R-:W-:Y:S01]  /*61f0*/  IMAD.X R13, R89, 0x1, R9, P1 ;  /* 0x00000001590d7824 */ /* 0x001fe200008e0609 */
[----:B------:R-:W-:Y:S01]  /*6200*/  ISETP.GT.AND P1, PT, R4, 0x39, PT ;  /* 0x000000390400780c */ /* 0x000fe20003f24270 */
[----:B-1----:R-:W-:-:S03]  /*6210*/  FMUL R5, R86, R88 ;  /* 0x0000005856057220 */ /* 0x002fc60000400000 */
[----:B------:R-:W-:Y:S02]  /*6220*/  ISETP.GT.AND P5, PT, R3, RZ, P1 ;  /* 0x000000ff0300720c */ /* 0x000fe40000fa4270 */
[----:B------:R-:W-:-:S11]  /*6230*/  F2FP.TF32.F32.PACK_B R5, R5 ;  /* 0x00000005ff05723e */ /* 0x000fd600024050ff */
[----:B------:R-:W-:Y:S01]  /*6240*/  @P5 STG.E desc[UR36][R8.64+0xe4], R85 ;  /* 0x0000e45508005986 */ /* 0x000fe2000c101924 */
[----:B------:R-:W-:-:S03]  /*6250*/  ISETP.GT.AND P5, PT, R4, 0x1, PT ;  /* 0x000000010400780c */ /* 0x000fc60003fa4270 */
[----:B------:R0:W-:Y:S01]  /*6260*/  @P4 STG.E desc[UR36][R10.64+0xe0], R5 ;  /* 0x0000e0050a004986 */ /* 0x0001e2000c101924 */
[C---:B------:R-:W-:Y:S02]  /*6270*/  ISETP.GT.AND P4, PT, R3.reuse, 0x8, P1 ;  /* 0x000000080300780c */ /* 0x040fe40000f84270 */
[----:B------:R-:W-:Y:S01]  /*6280*/  ISETP.GT.AND P5, PT, R3, 0x80, P5 ;  /* 0x000000800300780c */ /* 0x000fe20002fa4270 */
[----:B0-----:R-:W-:-:S10]  /*6290*/  FMUL R5, R26, R88 ;  /* 0x000000581a057220 */ /* 0x001fd40000400000 */
[----:B------:R0:W-:Y:S01]  /*62a0*/  @P4 STG.E desc[UR36][R10.64+0xe4], R87 ;  /* 0x0000e4570a004986 */ /* 0x0001e2000c101924 */
[C---:B------:R-:W-:Y:S01]  /*62b0*/  ISETP.GT.AND P4, PT, R3.reuse, 0x80, P6 ;  /* 0x000000800300780c */ /* 0x040fe20003784270 */
[----:B------:R-:W-:Y:S01]  /*62c0*/  @P5 IMAD.MOV.U32 R8, RZ, RZ, R12 ;  /* 0x000000ffff085224 */ /* 0x000fe200078e000c */
[----:B------:R-:W-:Y:S01]  /*62d0*/  ISETP.GT.AND P6, PT, R3, 0x88, P6 ;  /* 0x000000880300780c */ /* 0x000fe200037c4270 */
[----:B------:R-:W-:Y:S01]  /*62e0*/  @P5 IMAD.MOV.U32 R9, RZ, RZ, R13 ;  /* 0x000000ffff095224 */ /* 0x000fe200078e000d */
[----:B------:R-:W-:Y:S01]  /*62f0*/  F2FP.TF32.F32.PACK_B R5, R5 ;  /* 0x00000005ff05723e */ /* 0x000fe200024050ff */
[----:B0-----:R-:W-:-:S08]  /*6300*/  FMUL R11, R28, R88 ;  /* 0x000000581c0b7220 */ /* 0x001fd00000400000 */
[----:B------:R-:W-:Y:S01]  /*6310*/  @P4 STG.E desc[UR36][R12.64], R57 ;  /* 0x000000390c004986 */ /* 0x000fe2000c101924 */
[----:B------:R-:W-:Y:S02]  /*6320*/  ISETP.NE.AND P4, PT, R56, RZ, PT ;  /* 0x000000ff3800720c */ /* 0x000fe40003f85270 */
[----:B------:R-:W-:Y:S01]  /*6330*/  F2FP.TF32.F32.PACK_B R11, R11 ;  /* 0x0000000bff0b723e */ /* 0x000fe200024050ff */
[----:B------:R-:W-:Y:S01]  /*6340*/  @P5 STG.E desc[UR36][R8.64+0x4], R25 ;  /* 0x0000041908005986 */ /* 0x000fe2000c101924 */
[----:B------:R-:W-:-:S03]  /*6350*/  ISETP.NE.AND P5, PT, R58, RZ, PT ;  /* 0x000000ff3a00720c */ /* 0x000fc60003fa5270 */
[----:B------:R0:W-:Y:S01]  /*6360*/  @P6 STG.E desc[UR36][R14.64], R5 ;  /* 0x000000050e006986 */ /* 0x0001e2000c101924 */
[----:B------:R-:W-:-:S04]  /*6370*/  ISETP.GT.AND P6, PT, R4, 0x1, PT ;  /* 0x000000010400780c */ /* 0x000fc80003fc4270 */
[----:B------:R-:W-:Y:S01]  /*6380*/  ISETP.GT.AND P6, PT, R3, 0x88, P6 ;  /* 0x000000880300780c */ /* 0x000fe200037c4270 */
[-C--:B0-----:R-:W-:Y:S01]  /*6390*/  FMUL R5, R30, R88.reuse ;  /* 0x000000581e057220 */ /* 0x081fe20000400000 */
[----:B------:R-:W-:-:S04]  /*63a0*/  FMUL R15, R50, R88 ;  /* 0x00000058320f7220 */ /* 0x000fc80000400000 */
[----:B------:R-:W-:-:S07]  /*63b0*/  F2FP.TF32.F32.PACK_B R5, R5 ;  /* 0x00000005ff05723e */ /* 0x000fce00024050ff */
[----:B------:R0:W-:Y:S01]  /*63c0*/  @P6 STG.E desc[UR36][R20.64+0x4], R27 ;  /* 0x0000041b14006986 */ /* 0x0001e2000c101924 */
[----:B------:R-:W-:Y:S02]  /*63d0*/  ISETP.GT.AND P6, PT, R4, 0x8, PT ;  /* 0x000000080400780c */ /* 0x000fe40003fc4270 */
[----:B------:R-:W-:Y:S02]  /*63e0*/  F2FP.TF32.F32.PACK_B R15, R15 ;  /* 0x0000000fff0f723e */ /* 0x000fe400024050ff */
[----:B------:R-:W-:Y:S01]  /*63f0*/  ISETP.GT.AND P6, PT, R3, 0x80, P6 ;  /* 0x000000800300780c */ /* 0x000fe200037c4270 */
[----:B0-----:R-:W-:-:S05]  /*6400*/  FMUL R21, R52, R88 ;  /* 0x0000005834157220 */ /* 0x001fca0000400000 */
[----:B------:R-:W-:-:S07]  /*6410*/  F2FP.TF32.F32.PACK_B R21, R21 ;  /* 0x00000015ff15723e */ /* 0x000fce00024050ff */
[----:B------:R-:W-:Y:S02]  /*6420*/  @P6 IMAD.MOV.U32 R8, RZ, RZ, R12 ;  /* 0x000000ffff086224 */ /* 0x000fe400078e000c */
[----:B------:R-:W-:-:S05]  /*6430*/  @P6 IMAD.MOV.U32 R9, RZ, RZ, R13 ;  /* 0x000000ffff096224 */ /* 0x000fca00078e000d */
[----:B------:R0:W-:Y:S01]  /*6440*/  @P6 STG.E desc[UR36][R8.64+0x20], R11 ;  /* 0x0000200b08006986 */ /* 0x0001e2000c101924 */
[----:B------:R-:W-:-:S04]  /*6450*/  ISETP.GT.AND P6, PT, R4, 0x9, PT ;  /* 0x000000090400780c */ /* 0x000fc80003fc4270 */
[----:B------:R-:W-:Y:S01]  /*6460*/  ISETP.GT.AND P6, PT, R3, 0x80, P6 ;  /* 0x000000800300780c */ /* 0x000fe200037c4270 */
[----:B0-----:R-:W-:-:S05]  /*6470*/  FMUL R11, R32, R88 ;  /* 0x00000058200b7220 */ /* 0x001fca0000400000 */
[----:B------:R-:W-:-:S07]  /*6480*/  F2FP.TF32.F32.PACK_B R11, R11 ;  /* 0x0000000bff0b723e */ /* 0x000fce00024050ff */
[----:B------:R-:W-:Y:S02]  /*6490*/  @P6 IMAD.MOV.U32 R8, RZ, RZ, R12 ;  /* 0x000000ffff086224 */ /* 0x000fe400078e000c */
[----:B------:R-:W-:-:S05]  /*64a0*/  @P6 IMAD.MOV.U32 R9, RZ, RZ, R13 ;  /* 0x000000ffff096224 */ /* 0x000fca00078e000d */
[----:B------:R-:W-:Y:S01]  /*64b0*/  @P6 STG.E desc[UR36][R8.64+0x24], R29 ;  /* 0x0000241d08006986 */ /* 0x000fe2000c101924 */
[----:B------:R-:W-:-:S04]  /*64c0*/  ISETP.GT.AND P6, PT, R4, 0x8, PT ;  /* 0x000000080400780c */ /* 0x000fc80003fc4270 */
[----:B------:R-:W-:-:S13]  /*64d0*/  ISETP.GT.AND P6, PT, R3, 0x88, P6 ;  /* 0x000000880300780c */ /* 0x000fda00037c4270 */
[----:B------:R0:W-:Y:S01]  /*64e0*/  @P6 STG.E desc[UR36][R6.64+0x20], R5 ;  /* 0x0000200506006986 */ /* 0x0001e2000c101924 */
[----:B------:R-:W-:-:S04]  /*64f0*/  ISETP.GT.AND P6, PT, R4, 0x9, PT ;  /* 0x000000090400780c */ /* 0x000fc80003fc4270 */
[----:B------:R-:W-:Y:S01]  /*6500*/  ISETP.GT.AND P6, PT, R3, 0x88, P6 ;  /* 0x000000880300780c */ /* 0x000fe200037c4270 */
[----:B0-----:R-:W-:-:S05]  /*6510*/  FMUL R5, R34, R88 ;  /* 0x0000005822057220 */ /* 0x001fca0000400000 */
[----:B------:R-:W-:-:S07]  /*6520*/  F2FP.TF32.F32.PACK_B R5, R5 ;  /* 0x00000005ff05723e */ /* 0x000fce00024050ff */
[----:B------:R-:W-:Y:S01]  /*6530*/  @P6 STG.E desc[UR36][R6.64+0x24], R31 ;  /* 0x0000241f06006986 */ /* 0x000fe2000c101924 */
[----:B------:R-:W-:-:S04]  /*6540*/  ISETP.GT.AND P6, PT, R4, 0x10, PT ;  /* 0x000000100400780c */ /* 0x000fc80003fc4270 */
[----:B------:R-:W-:-:S13]  /*6550*/  ISETP.GT.AND P6, PT, R3, 0x80, P6 ;  /* 0x000000800300780c */ /* 0x000fda00037c4270 */
        /* <DEDUP_REMOVED lines=54> */
[----:B------:R0:W-:Y:S01]  /*68c0*/  @P6 STG.E desc[UR36][R6.64+0x80], R5 ;  /* 0x0000800506006986 */ /* 0x0001e2000c101924 */
[----:B------:R-:W-:-:S04]  /*68d0*/  ISETP.GT.AND P6, PT, R4, 0x21, PT ;  /* 0x000000210400780c */ /* 0x000fc80003fc4270 */
[----:B------:R-:W-:-:S13]  /*68e0*/  ISETP.GT.AND P6, PT, R3, 0x88, P6 ;  /* 0x000000880300780c */ /* 0x000fda00037c4270 */
[----:B------:R-:W-:Y:S02]  /*68f0*/  @P6 IMAD.MOV.U32 R4, RZ, RZ, R6 ;  /* 0x000000ffff046224 */ /* 0x000fe400078e0006 */
[----:B0-----:R-:W-:-:S05]  /*6900*/  @P6 IMAD.MOV.U32 R5, RZ, RZ, R7 ;  /* 0x000000ffff056224 */ /* 0x001fca00078e0007 */
[----:B------:R0:W-:Y:S01]  /*6910*/  @P6 STG.E desc[UR36][R4.64+0x84], R43 ;  /* 0x0000842b04006986 */ /* 0x0001e2000c101924 */
[C---:B------:R-:W-:Y:S02]  /*6920*/  ISETP.GT.AND P6, PT, R3.reuse, 0x80, P5 ;  /* 0x000000800300780c */ /* 0x040fe40002fc4270 */
[----:B------:R-:W-:-:S11]  /*6930*/  ISETP.GT.AND P5, PT, R3, 0x88, P5 ;  /* 0x000000880300780c */ /* 0x000fd60002fa4270 */
[----:B0-----:R-:W-:Y:S02]  /*6940*/  @P6 IMAD.MOV.U32 R4, RZ, RZ, R12 ;  /* 0x000000ffff046224 */ /* 0x001fe400078e000c */
[----:B------:R-:W-:-:S05]  /*6950*/  @P6 IMAD.MOV.U32 R5, RZ, RZ, R13 ;  /* 0x000000ffff056224 */ /* 0x000fca00078e000d */
[----:B------:R0:W-:Y:S01]  /*6960*/  @P6 STG.E desc[UR36][R4.64+0xa0], R9 ;  /* 0x0000a00904006986 */ /* 0x0001e2000c101924 */
[C---:B------:R-:W-:Y:S02]  /*6970*/  ISETP.GT.AND P6, PT, R3.reuse, 0x80, P4 ;  /* 0x000000800300780c */ /* 0x040fe400027c4270 */
[----:B------:R-:W-:Y:S01]  /*6980*/  ISETP.GT.AND P4, PT, R3, 0x88, P4 ;  /* 0x000000880300780c */ /* 0x000fe20002784270 */
[----:B0-----:R-:W-:-:S10]  /*6990*/  FMUL R9, R48, R88 ;  /* 0x0000005830097220 */ /* 0x001fd40000400000 */
[----:B------:R-:W-:Y:S02]  /*69a0*/  @P6 IMAD.MOV.U32 R4, RZ, RZ, R12 ;  /* 0x000000ffff046224 */ /* 0x000fe400078e000c */
[----:B------:R-:W-:Y:S01]  /*69b0*/  @P6 IMAD.MOV.U32 R5, RZ, RZ, R13 ;  /* 0x000000ffff056224 */ /* 0x000fe200078e000d */
[----:B------:R-:W-:-:S04]  /*69c0*/  F2FP.TF32.F32.PACK_B R9, R9 ;  /* 0x00000009ff09723e */ /* 0x000fc800024050ff */
[----:B------:R0:W-:Y:S02]  /*69d0*/  @P6 STG.E desc[UR36][R4.64+0xa4], R45 ;  /* 0x0000a42d04006986 */ /* 0x0001e4000c101924 */
[----:B0-----:R-:W-:Y:S02]  /*69e0*/  @P5 IMAD.MOV.U32 R4, RZ, RZ, R6 ;  /* 0x000000ffff045224 */ /* 0x001fe400078e0006 */
[----:B------:R-:W-:-:S05]  /*69f0*/  @P5 IMAD.MOV.U32 R5, RZ, RZ, R7 ;  /* 0x000000ffff055224 */ /* 0x000fca00078e0007 */
[----:B------:R0:W-:Y:S01]  /*6a00*/  @P5 STG.E desc[UR36][R4.64+0xa0], R11 ;  /* 0x0000a00b04005986 */ /* 0x0001e2000c101924 */
[C---:B------:R-:W-:Y:S02]  /*6a10*/  ISETP.GT.AND P5, PT, R3.reuse, 0x80, P3 ;  /* 0x000000800300780c */ /* 0x040fe40001fa4270 */
[----:B------:R-:W-:Y:S01]  /*6a20*/  ISETP.GT.AND P3, PT, R3, 0x88, P3 ;  /* 0x000000880300780c */ /* 0x000fe20001f64270 */
[----:B0-----:R-:W-:Y:S02]  /*6a30*/  @P4 IMAD.MOV.U32 R4, RZ, RZ, R6 ;  /* 0x000000ffff044224 */ /* 0x001fe400078e0006 */
[----:B------:R-:W-:Y:S01]  /*6a40*/  FMUL R11, R54, R88 ;  /* 0x00000058360b7220 */ /* 0x000fe20000400000 */
[----:B------:R-:W-:-:S04]  /*6a50*/  @P4 IMAD.MOV.U32 R5, RZ, RZ, R7 ;  /* 0x000000ffff054224 */ /* 0x000fc800078e0007 */
[----:B------:R-:W-:Y:S01]  /*6a60*/  F2FP.TF32.F32.PACK_B R11, R11 ;  /* 0x0000000bff0b723e */ /* 0x000fe200024050ff */
[----:B------:R0:W-:Y:S01]  /*6a70*/  @P4 STG.E desc[UR36][R4.64+0xa4], R47 ;  /* 0x0000a42f04004986 */ /* 0x0001e2000c101924 */
[C---:B------:R-:W-:Y:S02]  /*6a80*/  ISETP.GT.AND P4, PT, R3.reuse, 0x80, P0 ;  /* 0x000000800300780c */ /* 0x040fe40000784270 */
[----:B------:R-:W-:Y:S01]  /*6a90*/  ISETP.GT.AND P0, PT, R3, 0x88, P0 ;  /* 0x000000880300780c */ /* 0x000fe20000704270 */
[----:B0-----:R-:W-:Y:S02]  /*6aa0*/  @P5 IMAD.MOV.U32 R4, RZ, RZ, R12 ;  /* 0x000000ffff045224 */ /* 0x001fe400078e000c */
[----:B------:R-:W-:-:S05]  /*6ab0*/  @P5 IMAD.MOV.U32 R5, RZ, RZ, R13 ;  /* 0x000000ffff055224 */ /* 0x000fca00078e000d */
        /* <DEDUP_REMOVED lines=10> */
[----:B------:R0:W-:Y:S02]  /*6b60*/  @P3 STG.E desc[UR36][R4.64+0xc0], R15 ;  /* 0x0000c00f04003986 */ /* 0x0001e4000c101924 */
[----:B0-----:R-:W-:Y:S02]  /*6b70*/  @P0 IMAD.MOV.U32 R4, RZ, RZ, R6 ;  /* 0x000000ffff040224 */ /* 0x001fe400078e0006 */
[----:B------:R-:W-:-:S05]  /*6b80*/  @P0 IMAD.MOV.U32 R5, RZ, RZ, R7 ;  /* 0x000000ffff050224 */ /* 0x000fca00078e0007 */
[----:B------:R0:W-:Y:S02]  /*6b90*/  @P0 STG.E desc[UR36][R4.64+0xc4], R51 ;  /* 0x0000c43304000986 */ /* 0x0001e4000c101924 */
[----:B0-----:R-:W-:Y:S02]  /*6ba0*/  @P5 IMAD.MOV.U32 R4, RZ, RZ, R12 ;  /* 0x000000ffff045224 */ /* 0x001fe400078e000c */
[----:B------:R-:W-:-:S05]  /*6bb0*/  @P5 IMAD.MOV.U32 R5, RZ, RZ, R13 ;  /* 0x000000ffff055224 */ /* 0x000fca00078e000d */
[----:B------:R0:W-:Y:S04]  /*6bc0*/  @P5 STG.E desc[UR36][R4.64+0xe0], R21 ;  /* 0x0000e01504005986 */ /* 0x0001e8000c101924 */
[----:B------:R1:W-:Y:S01]  /*6bd0*/  @P4 STG.E desc[UR36][R12.64+0xe4], R53 ;  /* 0x0000e4350c004986 */ /* 0x0003e2000c101924 */
[----:B0-----:R-:W-:Y:S02]  /*6be0*/  @P2 IMAD.MOV.U32 R4, RZ, RZ, R6 ;  /* 0x000000ffff042224 */ /* 0x001fe400078e0006 */
[----:B------:R-:W-:-:S05]  /*6bf0*/  @P2 IMAD.MOV.U32 R5, RZ, RZ, R7 ;  /* 0x000000ffff052224 */ /* 0x000fca00078e0007 */
[----:B------:R1:W-:Y:S04]  /*6c00*/  @P2 STG.E desc[UR36][R4.64+0xe0], R11 ;  /* 0x0000e00b04002986 */ /* 0x0003e8000c101924 */
[----:B------:R1:W-:Y:S02]  /*6c10*/  @P1 STG.E desc[UR36][R6.64+0xe4], R55 ;  /* 0x0000e43706001986 */ /* 0x0003e4000c101924 */
.L_x_156:
[----:B------:R-:W-:Y:S05]  /*6c20*/  BSYNC B0 ;  /* 0x0000000000007941 */ /* 0x000fea0003800000 */
.L_x_32:
[----:B------:R-:W-:Y:S01]  /*6c30*/  ULDC UR4, c[0x0][0xc] ;  /* 0x0000030000047ab9 */ /* 0x000fe20000000800 */
[----:B------:R-:W-:Y:S01]  /*6c40*/  ULDC UR5, c[0x0][0x10] ;  /* 0x0000040000057ab9 */ /* 0x000fe20000000800 */
[----:B------:R-:W2:Y:S01]  /*6c50*/  LDC R3, c[0x0][0x14] ;  /* 0x00000500ff037b82 */ /* 0x000ea20000000800 */
[----:B------:R-:W-:Y:S01]  /*6c60*/  UIMAD.WIDE.U32 UR4, UR4, UR5, URZ ;  /* 0x00000005040472a5 */ /* 0x000fe2000f8e003f */
[----:B------:R-:W-:Y:S02]  /*6c70*/  IMAD.MOV.U32 R92, RZ, RZ, -0x1 ;  /* 0xffffffffff5c7424 */ /* 0x000fe400078e00ff */
[----:B------:R-:W-:-:S03]  /*6c80*/  IMAD.MOV.U32 R89, RZ, RZ, -0x1 ;  /* 0xffffffffff597424 */ /* 0x000fc600078e00ff */
[----:B--2---:R-:W-:-:S04]  /*6c90*/  IMAD.WIDE.U32 R16, R3, UR4, R16 ;  /* 0x0000000403107c25 */ /* 0x004fc8000f8e0010 */
[----:B------:R-:W-:Y:S01]  /*6ca0*/  IMAD R3, R3, UR5, RZ ;  /* 0x0000000503037c24 */ /* 0x000fe2000f8e02ff */
[----:B------:R-:W-:Y:S02]  /*6cb0*/  ULDC.64 UR4, c[0x0][0x650] ;  /* 0x0001940000047ab9 */ /* 0x000fe40000000a00 */
[----:B------:R-:W-:Y:S01]  /*6cc0*/  ISETP.GE.U32.AND P0, PT, R16, UR4, PT ;  /* 0x0000000410007c0c */ /* 0x000fe2000bf06070 */
[--C-:B------:R-:W-:Y:S01]  /*6cd0*/  IMAD.IADD R17, R17, 0x1, R3.reuse ;  /* 0x0000000111117824 */ /* 0x100fe200078e0203 */
[----:B------:R-:W-:-:S04]  /*6ce0*/  PRMT R3, RZ, 0x7610, R3 ;  /* 0x00007610ff037816 */ /* 0x000fc80000000003 */
[----:B------:R-:W-:-:S13]  /*6cf0*/  ISETP.GE.U32.AND.EX P0, PT, R17, UR5, PT, P0 ;  /* 0x0000000511007c0c */ /* 0x000fda000bf06100 */
[----:B------:R-:W-:Y:S05]  /*6d00*/  @P0 BRA `(.L_x_157) ;  /* 0x0000000400640947 */ /* 0x000fea0003800000 */
[----:B-1----:R-:W1:Y:S01]  /*6d10*/  S2R R12, SR_CTAID.X ;  /* 0x00000000000c7919 */ /* 0x002e620000002500 */
[----:B0-----:R-:W0:Y:S01]  /*6d20*/  LDC.64 R10, c[0x0][0x628] ;  /* 0x00018a00ff0a7b82 */ /* 0x001e220000000a00 */
[----:B------:R-:W-:Y:S01]  /*6d30*/  ULDC UR4, c[0x0][0x150] ;  /* 0x0000540000047ab9 */ /* 0x000fe20000000800 */
[----:B----4-:R-:W-:Y:S01]  /*6d40*/  IMAD.MOV.U32 R8, RZ, RZ, R16 ;  /* 0x000000ffff087224 */ /* 0x010fe200078e0010 */
[----:B------:R-:W2:Y:S01]  /*6d50*/  S2R R24, SR_CTAID.Y ;  /* 0x0000000000187919 */ /* 0x000ea20000002600 */
[----:B------:R-:W-:-:S04]  /*6d60*/  IMAD.MOV.U32 R9, RZ, RZ, R17 ;  /* 0x000000ffff097224 */ /* 0x000fc800078e0011 */
[----:B------:R-:W4:Y:S08]  /*6d70*/  LDC R21, c[0x0][0x144] ;  /* 0x00005100ff157b82 */ /* 0x000f300000000800 */
[----:B------:R-:W2:Y:S08]  /*6d80*/  LDC R0, c[0x0][0x630] ;  /* 0x00018c00ff007b82 */ /* 0x000eb00000000800 */
[----:B---3--:R-:W3:Y:S01]  /*6d90*/  LDC.64 R14, c[0x0][0x620] ;  /* 0x00018800ff0e7b82 */ /* 0x008ee20000000a00 */
[----:B0-----:R-:W-:-:S04]  /*6da0*/  ISETP.NE.U32.AND P0, PT, R10, RZ, PT ;  /* 0x000000ff0a00720c */ /* 0x001fc80003f05070 */
[----:B------:R-:W-:Y:S02]  /*6db0*/  ISETP.NE.AND.EX P0, PT, R11, RZ, PT, P0 ;  /* 0x000000ff0b00720c */ /* 0x000fe40003f05300 */
[----:B-1----:R-:W-:-:S05]  /*6dc0*/  I2FP.F32.U32 R3, R12 ;  /* 0x0000000c00037245 */ /* 0x002fca0000201000 */
[----:B------:R-:W-:-:S04]  /*6dd0*/  FMUL R3, R3, UR4 ;  /* 0x0000000403037c20 */ /* 0x000fc80008400000 */
[----:B------:R0:W1:Y:S02]  /*6de0*/  F2I.U32.TRUNC.NTZ R20, R3 ;  /* 0x0000000300147305 */ /* 0x000064000020f000 */
[----:B--2-4-:R-:W-:Y:S05]  /*6df0*/  @!P0 BRA `(.L_x_158) ;  /* 0x0000000000288947 */ /* 0x014fea0003800000 */
[----:B0-----:R-:W0:Y:S02]  /*6e00*/  LDC R3, c[0x0][0x634] ;  /* 0x00018d00ff037b82 */ /* 0x001e240000000800 */
        /* <DEDUP_REMOVED lines=9> */
.L_x_158:
[----:B------:R-:W2:Y:S01]  /*6ea0*/  LDC.64 R28, c[0x0][0x640] ;  /* 0x00019000ff1c7b82 */ /* 0x000ea20000000a00 */
[-CC-:B------:R-:W-:Y:S01]  /*6eb0*/  SHF.R.U64 R89, R8, R0.reuse, R9.reuse ;  /* 0x0000000008597219 */ /* 0x180fe20000001209 */
[----:B-1----:R-:W-:Y:S01]  /*6ec0*/  IMAD.MOV R20, RZ, RZ, -R20 ;  /* 0x000000ffff147224 */ /* 0x002fe200078e0a14 */
[----:B------:R-:W-:Y:S01]  /*6ed0*/  SHF.R.U32.HI R0, RZ, R0, R9 ;  /* 0x00000000ff007219 */ /* 0x000fe20000011609 */
[----:B------:R-:W-:Y:S01]  /*6ee0*/  ULDC UR4, c[0x0][0x154] ;  /* 0x0000550000047ab9 */ /* 0x000fe20000000800 */
[----:B0-----:R-:W-:Y:S01]  /*6ef0*/  IADD3 R3, P0, RZ, -R89, RZ ;  /* 0x80000059ff037210 */ /* 0x001fe20007f1e0ff */
[----:B------:R-:W-:Y:S02]  /*6f00*/  IMAD R21, R21, R20, R12 ;  /* 0x0000001415157224 */ /* 0x000fe400078e020c */
[----:B------:R-:W0:Y:S01]  /*6f10*/  LDC R6, c[0x0][0x618] ;  /* 0x00018600ff067b82 */ /* 0x000e220000000800 */
[----:B------:R-:W-:Y:S02]  /*6f20*/  IMAD.MOV.U32 R7, RZ, RZ, 0x1 ;  /* 0x00000001ff077424 */ /* 0x000fe400078e00ff */
[----:B------:R-:W-:-:S04]  /*6f30*/  IMAD.X R5, RZ, RZ, ~R0, P0 ;  /* 0x000000ffff057224 */ /* 0x000fc800000e0e00 */
[-C--:B---3--:R-:W-:Y:S01]  /*6f40*/  IMAD R0, R5, R14.reuse, RZ ;  /* 0x0000000e05007224 */ /* 0x088fe200078e02ff */
[----:B------:R-:W1:Y:S01]  /*6f50*/  LDC R8, c[0x0][0x608] ;  /* 0x00018200ff087b82 */ /* 0x000e620000000800 */
[----:B------:R-:W-:-:S04]  /*6f60*/  IMAD.WIDE.U32 R4, R3, R14, R16 ;  /* 0x0000000e03047225 */ /* 0x000fc800078e0010 */
[----:B------:R-:W-:Y:S01]  /*6f70*/  IMAD R3, R3, R15, R0 ;  /* 0x0000000f03037224 */ /* 0x000fe200078e0200 */
[----:B------:R-:W-:Y:S02]  /*6f80*/  I2FP.F32.U32 R0, R24 ;  /* 0x0000001800007245 */ /* 0x000fe40000201000 */
[----:B------:R-:W3:Y:S01]  /*6f90*/  LDC R26, c[0x0][0x658] ;  /* 0x00019600ff1a7b82 */ /* 0x000ee20000000800 */
[----:B------:R-:W-:Y:S01]  /*6fa0*/  IMAD.IADD R3, R5, 0x1, R3 ;  /* 0x0000000105037824 */ /* 0x000fe200078e0203 */
[----:B--2---:R-:W-:Y:S01]  /*6fb0*/  ISETP.NE.U32.AND P0, PT, R28, RZ, PT ;  /* 0x000000ff1c00720c */ /* 0x004fe20003f05070 */
[----:B------:R-:W-:Y:S01]  /*6fc0*/  FMUL R0, R0, UR4 ;  /* 0x0000000400007c20 */ /* 0x000fe20008400000 */
[----:B------:R-:W-:Y:S02]  /*6fd0*/  IMAD.MOV.U32 R5, RZ, RZ, -0x1 ;  /* 0xffffffffff057424 */ /* 0x000fe400078e00ff */
[----:B------:R-:W-:Y:S01]  /*6fe0*/  ISETP.NE.AND.EX P0, PT, R29, RZ, PT, P0 ;  /* 0x000000ff1d00720c */ /* 0x000fe20003f05300 */
[----:B------:R2:W4:Y:S01]  /*6ff0*/  F2I.U32.TRUNC.NTZ R13, R0 ;  /* 0x00000000000d7305 */ /* 0x000522000020f000 */
[----:B------:R-:W2:Y:S01]  /*7000*/  LDC R15, c[0x0][0x148] ;  /* 0x00005200ff0f7b82 */ /* 0x000ea20000000800 */
[----:B0-----:R-:W-:-:S02]  /*7010*/  SHF.R.U64 R12, R4, R6, R3 ;  /* 0x00000006040c7219 */ /* 0x001fc40000001203 */
[----:B------:R-:W-:-:S05]  /*7020*/  SHF.R.U32.HI R3, RZ, R6, R3 ;  /* 0x00000006ff037219 */ /* 0x000fca0000011603 */
[----:B------:R-:W0:Y:S01]  /*7030*/  LDC R20, c[0x0][0x600] ;  /* 0x00018000ff147b82 */ /* 0x000e220000000800 */
[-CC-:B-1----:R-:W-:Y:S02]  /*7040*/  SHF.R.U64 R10, R12, R8.reuse, R3.reuse ;  /* 0x000000080c0a7219 */ /* 0x182fe40000001203 */
[----:B------:R-:W-:-:S05]  /*7050*/  SHF.R.U32.HI R3, RZ, R8, R3 ;  /* 0x00000008ff037219 */ /* 0x000fca0000011603 */
[----:B------:R-:W1:Y:S01]  /*7060*/  LDC R27, c[0x0][0x648] ;  /* 0x00019200ff1b7b82 */ /* 0x000e620000000800 */
[-C--:B---3--:R-:W-:Y:S02]  /*7070*/  SHF.L.U32 R4, R5, R26.reuse, RZ ;  /* 0x0000001a05047219 */ /* 0x088fe400000006ff */
[-CC-:B------:R-:W-:Y:S02]  /*7080*/  SHF.R.U64 R14, R10, R26.reuse, R3.reuse ;  /* 0x0000001a0a0e7219 */ /* 0x180fe40000001203 */
[----:B------:R-:W-:Y:S02]  /*7090*/  SHF.R.U32.HI R5, RZ, R26, R3 ;  /* 0x0000001aff057219 */ /* 0x000fe40000011603 */
[----:B------:R-:W-:Y:S01]  /*70a0*/  LOP3.LUT R25, RZ, R4, RZ, 0x33, !PT ;  /* 0x00000004ff197212 */ /* 0x000fe200078e33ff */
[----:B------:R-:W3:Y:S01]  /*70b0*/  LDC R30, c[0x0][0x638] ;  /* 0x00018e00ff1e7b82 */ /* 0x000ee20000000800 */
[----:B------:R-:W-:Y:S01]  /*70c0*/  SHF.L.U32 R26, R7, R26, RZ ;  /* 0x0000001a071a7219 */ /* 0x000fe200000006ff */
[----:B------:R-:W-:-:S06]  /*70d0*/  IMAD.MOV.U32 R4, RZ, RZ, R14 ;  /* 0x000000ffff047224 */ /* 0x000fcc00078e000e */
[----:B------:R-:W0:Y:S01]  /*70e0*/  LDC R31, c[0x0][0x610] ;  /* 0x00018400ff1f7b82 */ /* 0x000e220000000800 */
[----:B----4-:R-:W-:Y:S05]  /*70f0*/  @!P0 BRA `(.L_x_159) ;  /* 0x0000000000288947 */ /* 0x010fea0003800000 */
        /* <DEDUP_REMOVED lines=10> */
.L_x_159:
[----:B------:R-:W-:Y:S01]  /*71a0*/  ISETP.NE.AND P0, PT, R2, 0x1, PT ;  /* 0x000000010200780c */ /* 0x000fe20003f05270 */
[----:B0-----:R-:W-:Y:S01]  /*71b0*/  VIADD R7, R20, 0xffffffff ;  /* 0xffffffff14077836 */ /* 0x001fe20000000000 */
[----:B-12---:R-:W-:Y:S01]  /*71c0*/  SHF.R.U64 R0, R4, R27, R5 ;  /* 0x0000001b04007219 */ /* 0x006fe20000001205 */
[----:B------:R-:W-:Y:S01]  /*71d0*/  IMAD.MOV R13, RZ, RZ, -R13 ;  /* 0x000000ffff0d7224 */ /* 0x000fe200078e0a0d */
[----:B------:R-:W-:Y:S01]  /*71e0*/  LOP3.LUT R5, R10, R25, RZ, 0xc0, !PT ;  /* 0x000000190a057212 */ /* 0x000fe200078ec0ff */
[----:B------:R-:W-:Y:S01]  /*71f0*/  IMAD.MOV.U32 R4, RZ, RZ, 0x1 ;  /* 0x00000001ff047424 */ /* 0x000fe200078e00ff */
[----:B------:R-:W-:Y:S01]  /*7200*/  LOP3.LUT R12, R12, R7, RZ, 0xc0, !PT ;  /* 0x000000070c0c7212 */ /* 0x000fe200078ec0ff */
[----:B------:R-:W-:Y:S02]  /*7210*/  IMAD.MOV R3, RZ, RZ, -R0 ;  /* 0x000000ffff037224 */ /* 0x000fe400078e0a00 */
[----:B------:R-:W-:Y:S02]  /*7220*/  IMAD R0, R26, R0, R5 ;  /* 0x000000001a007224 */ /* 0x000fe400078e0205 */
[----:B---3--:R-:W-:-:S02]  /*7230*/  IMAD R3, R3, R30, R14 ;  /* 0x0000001e03037224 */ /* 0x008fc400078e020e */
[----:B------:R-:W-:Y:S02]  /*7240*/  @P0 IMAD R21, R15, R13, R24 ;  /* 0x0000000d0f150224 */ /* 0x000fe400078e0218 */
[----:B------:R-:W-:Y:S01]  /*7250*/  IMAD R5, R3, R20, R12 ;  /* 0x0000001403057224 */ /* 0x000fe200078e020c */
[----:B------:R-:W-:Y:S01]  /*7260*/  PRMT R3, R4, 0x7610, R3 ;  /* 0x0000761004037816 */ /* 0x000fe20000000003 */
[----:B------:R-:W-:-:S05]  /*7270*/  IMAD R0, R0, R31, R21 ;  /* 0x0000001f00007224 */ /* 0x000fca00078e0215 */
[----:B------:R-:W-:Y:S02]  /*7280*/  SEL R92, R5, R0, !P0 ;  /* 0x00000000055c7207 */ /* 0x000fe40004000000 */
[----:B------:R-:W-:-:S07]  /*7290*/  SEL R0, R0, R5, !P0 ;  /* 0x0000000500007207 */ /* 0x000fce0004000000 */
.L_x_157:
[----:B------:R-:W-:Y:S01]  /*72a0*/  LOP3.LUT P0, RZ, R3, 0xff, RZ, 0xc0, !PT ;  /* 0x000000ff03ff7812 */ /* 0x000fe2000780c0ff */
[----:B------:R-:W-:-:S12]  /*72b0*/  IMAD.MOV.U32 R102, RZ, RZ, R0 ;  /* 0x000000ffff667224 */ /* 0x000fd800078e0000 */
[----:B------:R-:W-:Y:S05]  /*72c0*/  @P0 BRA `(.L_x_160) ;  /* 0xffffff9c00cc0947 */ /* 0x000fea000383ffff */
[----:B------:R-:W-:Y:S05]  /*72d0*/  EXIT ;  /* 0x000000000000794d */ /* 0x000fea0003800000 */
.L_x_7:
[----:B0-----:R-:W-:Y:S01]  /*72e0*/  ULDC.64 UR4, c[0x0][0x650] ;  /* 0x0001940000047ab9 */ /* 0x001fe20000000a00 */
        /* <DEDUP_REMOVED lines=25> */
.L_x_162:
[----:B------:R-:W0:Y:S01]  /*7480*/  LDC.64 R28, c[0x0][0x640] ;  /* 0x00019000ff1c7b82 */ /* 0x000e220000000a00 */
[-CC-:B------:R-:W-:Y:S01]  /*7490*/  SHF.R.U64 R22, R12, R6.reuse, R13.reuse ;  /* 0x000000060c167219 */ /* 0x180fe2000000120d */
[----:B------:R-:W-:Y:S01]  /*74a0*/  IMAD.MOV.U32 R30, RZ, RZ, 0x1 ;  /* 0x00000001ff1e7424 */ /* 0x000fe200078e00ff */
[----:B------:R-:W-:Y:S02]  /*74b0*/  SHF.R.U32.HI R6, RZ, R6, R13 ;  /* 0x00000006ff067219 */ /* 0x000fe4000001160d */
        /* <DEDUP_REMOVED lines=8> */
[----:B------:R-:W-:Y:S01]  /*7540*/  IMAD.IADD R9, R9, 0x1, R11 ;  /* 0x0000000109097824 */ /* 0x000fe200078e020b */
[----:B0-----:R-:W-:-:S04]  /*7550*/  ISETP.NE.U32.AND P0, PT, R28, RZ, PT ;  /* 0x000000ff1c00720c */ /* 0x001fc80003f05070 */
[----:B------:R-:W-:Y:S02]  /*7560*/  ISETP.NE.AND.EX P0, PT, R29, RZ, PT, P0 ;  /* 0x000000ff1d00720c */ /* 0x000fe40003f05300 */
[----:B------:R-:W0:Y:S01]  /*7570*/  LDC R20, c[0x0][0x600] ;  /* 0x00018000ff147b82 */ /* 0x000e220000000800 */
[-CC-:B-1----:R-:W-:Y:S01]  /*7580*/  SHF.R.U64 R14, R8, R10.reuse, R9.reuse ;  /* 0x0000000a080e7219 */ /* 0x182fe20000001209 */
[----:B------:R-:W-:Y:S01]  /*7590*/  IMAD.MOV.U32 R8, RZ, RZ, -0x1 ;  /* 0xffffffffff087424 */ /* 0x000fe200078e00ff */
[----:B------:R-:W-:-:S05]  /*75a0*/  SHF.R.U32.HI R9, RZ, R10, R9 ;  /* 0x0000000aff097219 */ /* 0x000fca0000011609 */
[----:B------:R-:W1:Y:S01]  /*75b0*/  LDC R26, c[0x0][0x648] ;  /* 0x00019200ff1a7b82 */ /* 0x000e620000000800 */
[-CC-:B--2---:R-:W-:Y:S02]  /*75c0*/  SHF.R.U64 R21, R14, R12.reuse, R9.reuse ;  /* 0x0000000c0e157219 */ /* 0x184fe40000001209 */
[----:B------:R-:W-:-:S05]  /*75d0*/  SHF.R.U32.HI R6, RZ, R12, R9 ;  /* 0x0000000cff067219 */ /* 0x000fca0000011609 */
[----:B------:R-:W2:Y:S01]  /*75e0*/  LDC R27, c[0x0][0x638] ;  /* 0x00018e00ff1b7b82 */ /* 0x000ea20000000800 */
[-C--:B---3--:R-:W-:Y:S02]  /*75f0*/  SHF.L.U32 R8, R8, R25.reuse, RZ ;  /* 0x0000001908087219 */ /* 0x088fe400000006ff */
[-CC-:B------:R-:W-:Y:S02]  /*7600*/  SHF.R.U64 R23, R21, R25.reuse, R6.reuse ;  /* 0x0000001915177219 */ /* 0x180fe40000001206 */
[----:B------:R-:W-:Y:S02]  /*7610*/  LOP3.LUT R32, RZ, R8, RZ, 0x33, !PT ;  /* 0x00000008ff207212 */ /* 0x000fe400078e33ff */
[----:B------:R-:W-:Y:S01]  /*7620*/  SHF.R.U32.HI R9, RZ, R25, R6 ;  /* 0x00000019ff097219 */ /* 0x000fe20000011606 */
[----:B------:R-:W3:Y:S01]  /*7630*/  LDC R31, c[0x0][0x610] ;  /* 0x00018400ff1f7b82 */ /* 0x000ee20000000800 */
[----:B------:R-:W-:Y:S01]  /*7640*/  IMAD.MOV.U32 R8, RZ, RZ, R23 ;  /* 0x000000ffff087224 */ /* 0x000fe200078e0017 */
[----:B------:R-:W-:Y:S06]  /*7650*/  @!P0 BRA `(.L_x_163) ;  /* 0x0000000000288947 */ /* 0x000fec0003800000 */
        /* <DEDUP_REMOVED lines=10> */
.L_x_163:
[----:B------:R-:W-:Y:S02]  /*7700*/  ISETP.NE.AND P0, PT, R2, 0x1, PT ;  /* 0x000000010200780c */ /* 0x000fe40003f05270 */
[----:B-1----:R-:W-:Y:S01]  /*7710*/  SHF.R.U64 R6, R8, R26, R9 ;  /* 0x0000001a08067219 */ /* 0x002fe20000001209 */
[----:B0-----:R-:W-:Y:S01]  /*7720*/  VIADD R9, R20, 0xffffffff ;  /* 0xffffffff14097836 */ /* 0x001fe20000000000 */
[----:B------:R-:W-:Y:S02]  /*7730*/  SHF.L.U32 R30, R30, R25, RZ ;  /* 0x000000191e1e7219 */ /* 0x000fe400000006ff */
[----:B------:R-:W-:Y:S01]  /*7740*/  LOP3.LUT R5, R21, R32, RZ, 0xc0, !PT ;  /* 0x0000002015057212 */ /* 0x000fe200078ec0ff */
[----:B------:R-:W-:-:S04]  /*7750*/  IMAD.MOV R8, RZ, RZ, -R6 ;  /* 0x000000ffff087224 */ /* 0x000fc800078e0a06 */
[----:B------:R-:W-:Y:S01]  /*7760*/  IMAD R6, R30, R6, R5 ;  /* 0x000000061e067224 */ /* 0x000fe200078e0205 */
[----:B------:R-:W-:Y:S01]  /*7770*/  LOP3.LUT R5, R14, R9, RZ, 0xc0, !PT ;  /* 0x000000090e057212 */ /* 0x000fe200078ec0ff */
[----:B------:R-:W-:Y:S02]  /*7780*/  @P0 IMAD R3, R7, R24, R4 ;  /* 0x0000001807030224 */ /* 0x000fe400078e0204 */
[----:B--2---:R-:W-:Y:S02]  /*7790*/  IMAD R4, R8, R27, R23 ;  /* 0x0000001b08047224 */ /* 0x004fe400078e0217 */
[----:B---3--:R-:W-:Y:S02]  /*77a0*/  IMAD R3, R6, R31, R3 ;  /* 0x0000001f06037224 */ /* 0x008fe400078e0203 */
[----:B------:R-:W-:Y:S02]  /*77b0*/  IMAD R4, R4, R20, R5 ;  /* 0x0000001404047224 */ /* 0x000fe400078e0205 */
[----:B------:R-:W-:-:S02]  /*77c0*/  IMAD.MOV.U32 R8, RZ, RZ, 0x1 ;  /* 0x00000001ff087424 */ /* 0x000fc400078e00ff */
[----:B------:R-:W-:Y:S01]  /*77d0*/  IMAD.MOV.U32 R6, RZ, RZ, R22 ;  /* 0x000000ffff067224 */ /* 0x000fe200078e0016 */
[----:B------:R-:W-:Y:S02]  /*77e0*/  SEL R21, R4, R3, !P0 ;  /* 0x0000000304157207 */ /* 0x000fe40004000000 */
[----:B------:R-:W-:-:S07]  /*77f0*/  SEL R20, R3, R4, !P0 ;  /* 0x0000000403147207 */ /* 0x000fce0004000000 */
.L_x_161:
[----:B------:R-:W-:-:S08]  /*7800*/  NOP ;  /* 0x0000000000007918 */ /* 0x000fd00000000000 */
[----:B------:R-:W0:-:S00]  /*7810*/  USETMAXREG.DEALLOC.CTAPOOL 0x28 ;  /* 0x00000028000079c8 */ /* 0x000e0000080e0500 */
[----:B0-----:R-:W-:-:S13]  /*7820*/  ISETP.NE.AND P0, PT, R0, RZ, PT ;  /* 0x000000ff0000720c */ /* 0x001fda0003f05270 */
[----:B------:R-:W-:Y:S05]  /*7830*/  @P0 EXIT ;  /* 0x000000000000094d */ /* 0x000fea0003800000 */
[----:B------:R-:W-:Y:S01]  /*7840*/  LOP3.LUT P0, RZ, R8, 0xff, RZ, 0xc0, !PT ;  /* 0x000000ff08ff7812 */ /* 0x000fe2000780c0ff */
[----:B------:R-:W-:Y:S02]  /*7850*/  IMAD.MOV.U32 R0, RZ, RZ, 0x1 ;  /* 0x00000001ff007424 */ /* 0x000fe400078e00ff */
[----:B------:R-:W-:-:S10]  /*7860*/  IMAD.MOV.U32 R3, RZ, RZ, RZ ;  /* 0x000000ffff037224 */ /* 0x000fd400078e00ff */
[----:B------:R-:W-:Y:S05]  /*7870*/  @!P0 BRA `(.L_x_164) ;  /* 0x0000000c00488947 */ /* 0x000fea0003800000 */
[----:B------:R-:W0:Y:S01]  /*7880*/  LDC R0, c[0x0][0x28c] ;  /* 0x0000a300ff007b82 */ /* 0x000e220000000800 */
[----:B------:R-:W1:Y:S01]  /*7890*/  S2R R11, SR_CgaCtaId ;  /* 0x00000000000b7919 */ /* 0x000e620000008800 */
[----:B------:R-:W-:Y:S01]  /*78a0*/  ULDC UR5, c[0x0][0x600] ;  /* 0x0001800000057ab9 */ /* 0x000fe20000000800 */
[----:B------:R-:W-:Y:S01]  /*78b0*/  ULDC UR4, c[0x0][0xc] ;  /* 0x0000030000047ab9 */ /* 0x000fe20000000800 */
[----:B------:R-:W-:Y:S01]  /*78c0*/  UIADD3 UR16, UR5, -0x1, URZ ;  /* 0xffffffff05107890 */ /* 0x000fe2000fffe03f */
[----:B------:R-:W-:Y:S01]  /*78d0*/  BSSY B0, `(.L_x_164) ;  /* 0x00000cc000007945 */ /* 0x000fe20003800000 */
[----:B------:R-:W-:Y:S01]  /*78e0*/  ULDC UR6, c[0x0][0x658] ;  /* 0x0001960000067ab9 */ /* 0x000fe20000000800 */
[----:B------:R-:W-:Y:S01]  /*78f0*/  ULDC UR5, c[0x0][0x10] ;  /* 0x0000040000057ab9 */ /* 0x000fe20000000800 */
[----:B------:R-:W-:Y:S01]  /*7900*/  UMOV UR7, 0xffffffff ;  /* 0xffffffff00077882 */ /* 0x000fe20000000000 */
[----:B------:R-:W-:Y:S01]  /*7910*/  UMOV UR8, 0x1 ;  /* 0x0000000100087882 */ /* 0x000fe20000000000 */
[----:B------:R-:W-:Y:S01]  /*7920*/  UIMAD.WIDE.U32 UR4, UR4, UR5, URZ ;  /* 0x00000005040472a5 */ /* 0x000fe2000f8e003f */
[----:B------:R-:W-:Y:S01]  /*7930*/  IMAD.MOV.U32 R9, RZ, RZ, 0x1 ;  /* 0x00000001ff097424 */ /* 0x000fe200078e00ff */
[----:B------:R-:W-:Y:S01]  /*7940*/  USHF.L.U32 UR7, UR7, UR6, URZ ;  /* 0x0000000607077299 */ /* 0x000fe2000800063f */
[----:B------:R-:W-:Y:S01]  /*7950*/  LOP3.LUT R13, R19, 0x2, RZ, 0xfc, !PT ;  /* 0x00000002130d7812 */ /* 0x000fe200078efcff */
[----:B------:R-:W-:-:S02]  /*7960*/  USHF.L.U32 UR18, UR8, UR6, URZ ;  /* 0x0000000608127299 */ /* 0x000fc4000800063f */
[----:B------:R-:W-:Y:S01]  /*7970*/  ULOP3.LUT UR17, URZ, UR7, URZ, 0x33, !UPT ;  /* 0x000000073f117292 */ /* 0x000fe2000f8e333f */
[----:B------:R-:W-:Y:S01]  /*7980*/  ULDC UR6, c[0x0][0x14] ;  /* 0x0000050000067ab9 */ /* 0x000fe20000000800 */
[----:B------:R-:W-:Y:S01]  /*7990*/  ULDC.64 UR22, c[0x0][0x198] ;  /* 0x0000660000167ab9 */ /* 0x000fe20000000a00 */
[----:B------:R-:W-:Y:S02]  /*79a0*/  UIMAD.WIDE.U32 UR20, UR4, UR6, URZ ;  /* 0x00000006041472a5 */ /* 0x000fe4000f8e003f */
[----:B------:R-:W-:Y:S01]  /*79b0*/  UIMAD UR13, UR5, UR6, URZ ;  /* 0x00000006050d72a4 */ /* 0x000fe2000f8e023f */
[----:B0-----:R-:W-:-:S03]  /*79c0*/  VIADD R0, R0, 0x1f ;  /* 0x0000001f00007836 */ /* 0x001fc60000000000 */
[----:B------:R-:W-:Y:S02]  /*79d0*/  UIADD3 UR13, UR21, UR13, URZ ;  /* 0x0000000d150d7290 */ /* 0x000fe4000fffe03f */
[----:B------:R-:W-:-:S04]  /*79e0*/  SHF.R.S32.HI R3, RZ, 0x1f, R0 ;  /* 0x0000001fff037819 */ /* 0x000fc80000011400 */
[----:B------:R-:W-:Y:S01]  /*79f0*/  LEA.HI R8, R3, R0, RZ, 0x5 ;  /* 0x0000000003087211 */ /* 0x000fe200078f28ff */
[C---:B-1----:R-:W-:Y:S02]  /*7a00*/  IMAD.SHL.U32 R10, R11.reuse, 0x20, RZ ;  /* 0x000000200b0a7824 */ /* 0x042fe400078e00ff */
[----:B------:R-:W-:Y:S01]  /*7a10*/  IMAD.SHL.U32 R11, R11, 0x400, RZ ;  /* 0x000004000b0b7824 */ /* 0x000fe200078e00ff */
[----:B------:R-:W-:Y:S01]  /*7a20*/  SHF.R.S32.HI R8, RZ, 0x5, R8 ;  /* 0x00000005ff087819 */ /* 0x000fe20000011408 */
[----:B------:R-:W-:Y:S01]  /*7a30*/  IMAD.MOV.U32 R0, RZ, RZ, 0x1 ;  /* 0x00000001ff007424 */ /* 0x000fe200078e00ff */
[----:B------:R-:W-:Y:S01]  /*7a40*/  LOP3.LUT R10, R10, 0x20, RZ, 0xc0, !PT ;  /* 0x000000200a0a7812 */ /* 0x000fe200078ec0ff */
[----:B------:R-:W-:Y:S01]  /*7a50*/  IMAD.MOV.U32 R3, RZ, RZ, RZ ;  /* 0x000000ffff037224 */ /* 0x000fe200078e00ff */
[----:B------:R-:W-:Y:S01]  /*7a60*/  LOP3.LUT R11, R11, 0x400, RZ, 0xc0, !PT ;  /* 0x000004000b0b7812 */ /* 0x000fe200078ec0ff */
[----:B------:R-:W-:-:S07]  /*7a70*/  VIADD R12, R8, 0x1 ;  /* 0x00000001080c7836 */ /* 0x000fce0000000000 */
.L_x_175:
[----:B------:R-:W-:-:S03]  /*7a80*/  UMOV UR4, 0xffffffff ;  /* 0xffffffff00047882 */ /* 0x000fc60000000000 */
[----:B------:R-:W-:Y:S05]  /*7a90*/  BRA.DIV UR4, `(.L_x_165) ;  /* 0x0000000e04a87947 */ /* 0x000fea000b800000 */
[----:B------:R-:W-:-:S13]  /*7aa0*/  ELECT P6, URZ, PT ;  /* 0x00000000003f782f */ /* 0x000fda00038c0000 */
.L_x_186:
[----:B------:R-:W0:Y:S01]  /*7ab0*/  LDC R4, c[0x0][0x28c] ;  /* 0x0000a300ff047b82 */ /* 0x000e220000000800 */
[----:B------:R-:W-:Y:S01]  /*7ac0*/  BSSY B1, `(.L_x_166) ;  /* 0x0000038000017945 */ /* 0x000fe20003800000 */
[----:B0-----:R-:W-:-:S13]  /*7ad0*/  ISETP.LT.OR P6, PT, R4, 0x1, !P6 ;  /* 0x000000010400780c */ /* 0x001fda00077c1670 */
[----:B------:R-:W-:Y:S05]  /*7ae0*/  @P6 BRA `(.L_x_167) ;  /* 0x0000000000d46947 */ /* 0x000fea0003800000 */
[----:B------:R-:W-:Y:S02]  /*7af0*/  IMAD R21, R21, 0x40, R10 ;  /* 0x0000004015157824 */ /* 0x000fe400078e020a */
[----:B------:R-:W-:Y:S02]  /*7b00*/  IMAD.SHL.U32 R22, R20, 0x100, RZ ;  /* 0x0000010014167824 */ /* 0x000fe400078e00ff */
[----:B------:R-:W-:Y:S02]  /*7b10*/  IMAD.MOV.U32 R24, RZ, RZ, RZ ;  /* 0x000000ffff187224 */ /* 0x000fe400078e00ff */
[----:B------:R-:W-:Y:S02]  /*7b20*/  IMAD.MOV.U32 R4, RZ, RZ, R12 ;  /* 0x000000ffff047224 */ /* 0x000fe400078e000c */
[----:B------:R-:W-:Y:S02]  /*7b30*/  IMAD.MOV.U32 R5, RZ, RZ, R0 ;  /* 0x000000ffff057224 */ /* 0x000fe400078e0000 */
[----:B------:R-:W-:-:S07]  /*7b40*/  IMAD.MOV.U32 R14, RZ, RZ, R3 ;  /* 0x000000ffff0e7224 */ /* 0x000fce00078e0003 */
.L_x_170:
[----:B------:R-:W0:Y:S01]  /*7b50*/  S2R R20, SR_CgaCtaId ;  /* 0x0000000000147919 */ /* 0x000e220000008800 */
[----:B------:R-:W-:Y:S02]  /*7b60*/  MOV R7, 0x400 ;  /* 0x0000040000077802 */ /* 0x000fe40000000f00 */
[----:B------:R-:W-:-:S13]  /*7b70*/  LOP3.LUT P1, RZ, R18, 0x7f, RZ, 0xc0, !PT ;  /* 0x0000007f12ff7812 */ /* 0x000fda000782c0ff */
[----:B------:R-:W1:Y:S01]  /*7b80*/  @!P1 LDC R15, c[0x0][0x500] ;  /* 0x00014000ff0f9b82 */ /* 0x000e620000000800 */
[----:B0-----:R-:W-:Y:S02]  /*7b90*/  LEA R23, R20, R7, 0x18 ;  /* 0x0000000714177211 */ /* 0x001fe400078ec0ff */
[----:B------:R-:W-:-:S03]  /*7ba0*/  SHF.L.U32 R7, R5, 0x1f, RZ ;  /* 0x0000001f05077819 */ /* 0x000fc600000006ff */
[----:B------:R-:W-:-:S04]  /*7bb0*/  IMAD R20, R14, 0x8, R23 ;  /* 0x000000080e147824 */ /* 0x000fc800078e0217 */
[----:B------:R-:W0:Y:S02]  /*7bc0*/  SYNCS.PHASECHK.TRANS64.TRYWAIT P0, [R20+URZ+0x20], R7 ;  /* 0x00002007140075a7 */ /* 0x000e24000800017f */
[----:B01----:R-:W-:Y:S05]  /*7bd0*/  @!P0 BRA `(.L_x_168) ;  /* 0x0000000c00788947 */ /* 0x003fea0003800000 */
.L_x_187:
[----:B0-----:R-:W-:Y:S01]  /*7be0*/  PRMT R7, R13, 0x9910, RZ ;  /* 0x000099100d077816 */ /* 0x001fe200000000ff */
[----:B------:R0:W-:Y:S03]  /*7bf0*/  @!P1 SYNCS.ARRIVE.TRANS64 RZ, [R20+URZ], R15 ;  /* 0x0000000f14ff99a7 */ /* 0x0001e6000800003f */
[----:B------:R-:W-:-:S13]  /*7c00*/  ISETP.NE.AND P0, PT, R7, 0x2, PT ;  /* 0x000000020700780c */ /* 0x000fda0003f05270 */
[----:B0-----:R-:W-:Y:S05]  /*7c10*/  @P0 BRA `(.L_x_169) ;  /* 0x0000000000040947 */ /* 0x001fea0003800000 */
[----:B------:R-:W-:Y:S01]  /*7c20*/  BPT.TRAP 0x1 ;  /* 0x000000040000795c */ /* 0x000fe20000300000 */
.L_x_169:
[----:B------:R-:W-:Y:S01]  /*7c30*/  IMAD R7, R14, 0x800, R11 ;  /* 0x000008000e077824 */ /* 0x000fe200078e020b */
[----:B------:R-:W-:Y:S01]  /*7c40*/  R2UR UR9, R20 ;  /* 0x00000000140972ca */ /* 0x000fe200000e0000 */
[--C-:B------:R-:W-:Y:S01]  /*7c50*/  IMAD R15, R14, 0x8000, R23.reuse ;  /* 0x000080000e0f7824 */ /* 0x100fe200078e0217 */
[----:B------:R-:W-:Y:S01]  /*7c60*/  UIADD3 UR4, UP0, UR22, 0xf0, URZ ;  /* 0x000000f016047890 */ /* 0x000fe2000ff1e03f */
[----:B------:R-:W-:Y:S01]  /*7c70*/  IMAD R7, R7, 0x4, R23 ;  /* 0x0000000407077824 */ /* 0x000fe200078e0217 */
[----:B------:R-:W-:Y:S01]  /*7c80*/  R2UR UR11, R22 ;  /* 0x00000000160b72ca */ /* 0x000fe200000e0000 */
[----:B------:R-:W-:Y:S01]  /*7c90*/  VIADD R4, R4, 0xffffffff ;  /* 0xffffffff04047836 */ /* 0x000fe20000000000 */
[----:B------:R-:W-:Y:S01]  /*7ca0*/  R2UR UR5, R15 ;  /* 0x000000000f0572ca */ /* 0x000fe200000e0000 */
[----:B------:R-:W-:Y:S01]  /*7cb0*/  UIADD3 UR24, UP1, UR22, 0x1f0, URZ ;  /* 0x000001f016187890 */ /* 0x000fe2000ff3e03f */
[----:B------:R-:W-:Y:S01]  /*7cc0*/  R2UR UR8, R7 ;  /* 0x00000000070872ca */ /* 0x000fe200000e0000 */
[----:B------:R-:W-:Y:S01]  /*7cd0*/  VIADD R14, R14, 0x1 ;  /* 0x000000010e0e7836 */ /* 0x000fe20000000000 */
[----:B------:R-:W-:Y:S01]  /*7ce0*/  R2UR UR10, R24 ;  /* 0x00000000180a72ca */ /* 0x000fe200000e0000 */
[----:B------:R-:W-:Y:S01]  /*7cf0*/  UIADD3.X UR25, URZ, UR23, URZ, UP1, !UPT ;  /* 0x000000173f197290 */ /* 0x000fe20008ffe43f */
[----:B------:R-:W-:Y:S01]  /*7d00*/  R2UR UR12, R6 ;  /* 0x00000000060c72ca */ /* 0x000fe200000e0000 */
[----:B------:R-:W-:Y:S01]  /*7d10*/  UMOV UR6, 0x0 ;  /* 0x0000000000067882 */ /* 0x000fe20000000000 */
[----:B------:R-:W-:Y:S01]  /*7d20*/  R2UR UR19, R21 ;  /* 0x00000000151372ca */ /* 0x000fe200000e0000 */
[----:B------:R-:W-:Y:S01]  /*7d30*/  UMOV UR7, 0x10000000 ;  /* 0x1000000000077882 */ /* 0x000fe20000000000 */
[----:B------:R-:W-:Y:S01]  /*7d40*/  ISETP.GT.AND P1, PT, R4, 0x1, PT ;  /* 0x000000010400780c */ /* 0x000fe20003f24270 */
[----:B------:R-:W-:Y:S01]  /*7d50*/  UMOV UR26, 0x30000 ;  /* 0x00030000001a7882 */ /* 0x000fe20000000000 */
[----:B------:R-:W-:Y:S01]  /*7d60*/  ISETP.NE.AND P0, PT, R14, 0x4, PT ;  /* 0x000000040e00780c */ /* 0x000fe20003f05270 */
[----:B------:R-:W-:Y:S01]  /*7d70*/  UIADD3 UR14, UR5, 0x100, URZ ;  /* 0x00000100050e7890 */ /* 0x000fe2000fffe03f */
[----:B------:R-:W-:Y:S01]  /*7d80*/  VIADD R24, R24, 0x20 ;  /* 0x0000002018187836 */ /* 0x000fe20000000000 */
[----:B------:R-:W-:Y:S01]  /*7d90*/  UIADD3.X UR5, URZ, UR23, URZ, UP0, !UPT ;  /* 0x000000173f057290 */ /* 0x000fe200087fe43f */
[----:B------:R-:W-:Y:S01]  /*7da0*/  SEL R20, RZ, 0x1, P0 ;  /* 0x00000001ff147807 */ /* 0x000fe20000000000 */
[----:B------:R-:W-:Y:S01]  /*7db0*/  UIADD3 UR15, UR8, 0x20100, URZ ;  /* 0x00020100080f7890 */ /* 0x000fe2000fffe03f */
[----:B------:R-:W-:-:S02]  /*7dc0*/  SEL R14, R14, RZ, P0 ;  /* 0x000000ff0e0e7207 */ /* 0x000fc40000000000 */
[----:B------:R-:W-:Y:S01]  /*7dd0*/  UMOV UR8, UR14 ;  /* 0x0000000e00087c82 */ /* 0x000fe20008000000 */
[----:B------:R-:W-:-:S03]  /*7de0*/  LOP3.LUT R5, R5, R20, RZ, 0x3c, !PT ;  /* 0x0000001405057212 */ /* 0x000fc600078e3cff */
[----:B------:R0:W-:Y:S02]  /*7df0*/  UTMALDG.3D [UR8], [UR4], desc[UR6] ;  /* 0x00000608040075b4 */ /* 0x0001e40008011000 */
[----:B0-----:R-:W-:Y:S01]  /*7e00*/  UMOV UR8, UR15 ;  /* 0x0000000f00087c82 */ /* 0x001fe20008000000 */
[----:B------:R-:W-:Y:S02]  /*7e10*/  UMOV UR11, UR19 ;  /* 0x00000013000b7c82 */ /* 0x000fe40008000000 */
[----:B------:R0:W-:Y:S02]  /*7e20*/  UTMALDG.3D.MULTICAST [UR8], [UR24], UR26, desc[UR6] ;  /* 0x00000608180073b4 */ /* 0x0001e4000801181a */
[----:B0-----:R-:W-:Y:S05]  /*7e30*/  @P1 BRA `(.L_x_170) ;  /* 0xfffffffc00441947 */ /* 0x001fea000383ffff */
.L_x_167:
[----:B------:R-:W-:Y:S05]  /*7e40*/  BSYNC B1 ;  /* 0x0000000000017941 */ /* 0x000fea0003800000 */
.L_x_166:
[----:B------:R-:W-:Y:S01]  /*7e50*/  LOP3.LUT P1, RZ, R9, 0xff, RZ, 0xc0, !PT ;  /* 0x000000ff09ff7812 */ /* 0x000fe2000782c0ff */
[----:B------:R-:W-:Y:S01]  /*7e60*/  IMAD.IADD R3, R8, 0x1, R3 ;  /* 0x0000000108037824 */ /* 0x000fe200078e0203 */
[----:B------:R-:W-:Y:S01]  /*7e70*/  IADD3 R16, P2, R16, UR20, RZ ;  /* 0x0000001410107c10 */ /* 0x000fe2000ff5e0ff */
[----:B------:R-:W-:Y:S01]  /*7e80*/  ULDC.64 UR4, c[0x0][0x650] ;  /* 0x0001940000047ab9 */ /* 0x000fe20000000a00 */
[----:B------:R-:W-:Y:S01]  /*7e90*/  BSSY B1, `(.L_x_171) ;  /* 0x000006d000017945 */ /* 0x000fe20003800000 */
[----:B------:R-:W-:Y:S01]  /*7ea0*/  IMAD.MOV.U32 R20, RZ, RZ, -0x1 ;  /* 0xffffffffff147424 */ /* 0x000fe200078e00ff */
[----:B------:R-:W-:Y:S01]  /*7eb0*/  ISETP.GT.U32.AND P0, PT, R3, 0x3, PT ;  /* 0x000000030300780c */ /* 0x000fe20003f04070 */
[----:B------:R-:W-:Y:S01]  /*7ec0*/  IMAD.MOV.U32 R21, RZ, RZ, -0x1 ;  /* 0xffffffffff157424 */ /* 0x000fe200078e00ff */
[----:B------:R-:W-:Y:S02]  /*7ed0*/  SHF.R.U32.HI R4, RZ, 0x2, R3 ;  /* 0x00000002ff047819 */ /* 0x000fe40000011603 */
[----:B------:R-:W-:-:S02]  /*7ee0*/  ISETP.LT.U32.AND P0, PT, R8, 0x4, P0 ;  /* 0x000000040800780c */ /* 0x000fc40000701070 */
[----:B------:R-:W-:Y:S01]  /*7ef0*/  IADD3.X R17, R17, UR13, RZ, P2, !PT ;  /* 0x0000000d11117c10 */ /* 0x000fe200097fe4ff */
[----:B------:R-:W0:Y:S01]  /*7f00*/  @P1 S2R R6, SR_CgaCtaId ;  /* 0x0000000000061919 */ /* 0x000e220000008800 */
[----:B------:R-:W-:Y:S02]  /*7f10*/  @P1 MOV R5, 0x400 ;  /* 0x0000040000051802 */ /* 0x000fe40000000f00 */
[----:B------:R-:W-:Y:S02]  /*7f20*/  ISETP.GE.U32.AND P2, PT, R16, UR4, PT ;  /* 0x0000000410007c0c */ /* 0x000fe4000bf46070 */
[----:B------:R-:W-:Y:S02]  /*7f30*/  LOP3.LUT R4, R4, 0x1, RZ, 0xc0, !PT ;  /* 0x0000000104047812 */ /* 0x000fe400078ec0ff */
[----:B------:R-:W-:Y:S02]  /*7f40*/  LOP3.LUT R3, R3, 0x3, RZ, 0xc0, !PT ;  /* 0x0000000303037812 */ /* 0x000fe400078ec0ff */
[----:B------:R-:W-:-:S02]  /*7f50*/  PRMT R9, RZ, 0x7610, R9 ;  /* 0x00007610ff097816 */ /* 0x000fc40000000009 */
[----:B0-----:R-:W-:Y:S01]  /*7f60*/  @P1 LEA R5, R6, R5, 0x18 ;  /* 0x0000000506051211 */ /* 0x001fe200078ec0ff */
[----:B------:R-:W-:-:S03]  /*7f70*/  IMAD.MOV.U32 R6, RZ, RZ, -0x1 ;  /* 0xffffffffff067424 */ /* 0x000fc600078e00ff */
[----:B------:R0:W-:Y:S01]  /*7f80*/  @P1 SYNCS.ARRIVE.TRANS64.A1T0 RZ, [R5+URZ+0x58], RZ ;  /* 0x000058ff05ff19a7 */ /* 0x0001e2000810003f */
[----:B------:R-:W-:-:S04]  /*7f90*/  ISETP.NE.U32.AND P1, PT, R4, 0x1, PT ;  /* 0x000000010400780c */ /* 0x000fc80003f25070 */
[----:B------:R-:W-:Y:S02]  /*7fa0*/  ISETP.GT.U32.AND P1, PT, R8, 0x3, !P1 ;  /* 0x000000030800780c */ /* 0x000fe40004f24070 */
[----:B0-----:R-:W-:Y:S02]  /*7fb0*/  SEL R5, RZ, 0x1, !P0 ;  /* 0x00000001ff057807 */ /* 0x001fe40004000000 */
[----:B------:R-:W-:Y:S02]  /*7fc0*/  ISETP.GE.U32.AND.EX P0, PT, R17, UR5, PT, P2 ;  /* 0x0000000511007c0c */ /* 0x000fe4000bf06120 */
[----:B------:R-:W-:-:S04]  /*7fd0*/  SEL R4, RZ, 0x1, !P1 ;  /* 0x00000001ff047807 */ /* 0x000fc80004800000 */
[----:B------:R-:W-:Y:S02]  /*7fe0*/  LOP3.LUT R0, R4, R0, R5, 0x96, !PT ;  /* 0x0000000004007212 */ /* 0x000fe400078e9605 */
[----:B------:R-:W-:-:S05]  /*7ff0*/  PRMT R4, RZ, 0x7610, R4 ;  /* 0x00007610ff047816 */ /* 0x000fca0000000004 */
[----:B------:R-:W-:Y:S05]  /*8000*/  @P0 BRA `(.L_x_172) ;  /* 0x0000000400540947 */ /* 0x000fea0003800000 */
[----:B------:R-:W0:Y:S01]  /*8010*/  S2R R15, SR_CTAID.X ;  /* 0x00000000000f7919 */ /* 0x000e220000002500 */
[----:B------:R-:W-:Y:S01]  /*8020*/  ULDC.64 UR4, c[0x0][0x628] ;  /* 0x00018a0000047ab9 */ /* 0x000fe20000000a00 */
[----:B------:R-:W-:Y:S01]  /*8030*/  ULDC UR7, c[0x0][0x630] ;  /* 0x00018c0000077ab9 */ /* 0x000fe20000000800 */
[----:B------:R-:W-:Y:S01]  /*8040*/  ISETP.NE.U32.AND P0, PT, RZ, UR4, PT ;  /* 0x00000004ff007c0c */ /* 0x000fe2000bf05070 */
[----:B------:R-:W1:Y:S01]  /*8050*/  S2R R20, SR_CTAID.Y ;  /* 0x0000000000147919 */ /* 0x000e620000002600 */
[----:B------:R-:W-:Y:S01]  /*8060*/  ULDC UR8, c[0x0][0x150] ;  /* 0x0000540000087ab9 */ /* 0x000fe20000000800 */
[----:B------:R-:W-:Y:S01]  /*8070*/  IMAD.MOV.U32 R4, RZ, RZ, R16 ;  /* 0x000000ffff047224 */ /* 0x000fe200078e0010 */
[----:B------:R-:W-:Y:S01]  /*8080*/  ISETP.NE.AND.EX P0, PT, RZ, UR5, PT, P0 ;  /* 0x00000005ff007c0c */ /* 0x000fe2000bf05300 */
[----:B------:R-:W-:Y:S01]  /*8090*/  IMAD.MOV.U32 R5, RZ, RZ, R17 ;  /* 0x000000ffff057224 */ /* 0x000fe200078e0011 */
[----:B0-----:R-:W-:-:S11]  /*80a0*/  I2FP.F32.U32 R22, R15 ;  /* 0x0000000f00167245 */ /* 0x001fd60000201000 */
[----:B------:R-:W-:Y:S05]  /*80b0*/  @!P0 BRA `(.L_x_173) ;  /* 0x0000000000288947 */ /* 0x000fea0003800000 */
[----:B------:R-:W-:Y:S02]  /*80c0*/  ULDC UR6, c[0x0][0x634] ;  /* 0x00018d0000067ab9 */ /* 0x000fe40000000800 */
[----:B------:R-:W-:-:S05]  /*80d0*/  IADD3 R5, P0, R16, UR6, RZ ;  /* 0x0000000610057c10 */ /* 0x000fca000ff1e0ff */
[----:B------:R-:W-:-:S04]  /*80e0*/  IMAD.X R21, RZ, RZ, R17, P0 ;  /* 0x000000ffff157224 */ /* 0x000fc800000e0611 */
[----:B------:R-:W-:-:S04]  /*80f0*/  IMAD.WIDE.U32 R6, R21, UR4, RZ ;  /* 0x0000000415067c25 */ /* 0x000fc8000f8e00ff */
[----:B------:R-:W-:-:S04]  /*8100*/  IMAD.WIDE.U32 R6, P0, R5, UR5, R6 ;  /* 0x0000000505067c25 */ /* 0x000fc8000f800006 */
[----:B------:R-:W-:-:S04]  /*8110*/  IMAD.WIDE.U32 R4, R5, UR4, RZ ;  /* 0x0000000405047c25 */ /* 0x000fc8000f8e00ff */
[----:B------:R-:W-:Y:S01]  /*8120*/  IMAD.MOV.U32 R4, RZ, RZ, R7 ;  /* 0x000000ffff047224 */ /* 0x000fe200078e0007 */
[----:B------:R-:W-:Y:S01]  /*8130*/  IADD3 RZ, P1, R5, R6, RZ ;  /* 0x0000000605ff7210 */ /* 0x000fe20007f3e0ff */
[----:B------:R-:W-:-:S04]  /*8140*/  IMAD.X R5, RZ, RZ, RZ, P0 ;  /* 0x000000ffff057224 */ /* 0x000fc800000e06ff */
[----:B------:R-:W-:-:S08]  /*8150*/  IMAD.WIDE.U32.X R4, R21, UR5, R4, P1 ;  /* 0x0000000515047c25 */ /* 0x000fd000088e0404 */
.L_x_173:
[--C-:B------:R-:W-:Y:S01]  /*8160*/  SHF.R.U64 R14, R4, UR7, R5.reuse ;  /* 0x00000007040e7c19 */ /* 0x100fe20008001205 */
[----:B------:R-:W-:Y:S01]  /*8170*/  FMUL R22, R22, UR8 ;  /* 0x0000000816167c20 */ /* 0x000fe20008400000 */
[----:B------:R-:W-:Y:S01]  /*8180*/  SHF.R.U32.HI R4, RZ, UR7, R5 ;  /* 0x00000007ff047c19 */ /* 0x000fe20008011605 */
[----:B------:R-:W0:Y:S01]  /*8190*/  LDC R6, c[0x0][0x144] ;  /* 0x00005100ff067b82 */ /* 0x000e220000000800 */
[----:B------:R-:W-:Y:S01]  /*81a0*/  IADD3 R5, P0, RZ, -R14, RZ ;  /* 0x8000000eff057210 */ /* 0x000fe20007f1e0ff */
[----:B------:R-:W-:Y:S01]  /*81b0*/  ULDC UR6, c[0x0][0x154] ;  /* 0x0000550000067ab9 */ /* 0x000fe20000000800 */
[----:B-1----:R-:W-:Y:S01]  /*81c0*/  I2FP.F32.U32 R7, R20 ;  /* 0x0000001400077245 */ /* 0x002fe20000201000 */
[----:B------:R-:W1:Y:S01]  /*81d0*/  F2I.U32.TRUNC.NTZ R22, R22 ;  /* 0x0000001600167305 */ /* 0x000e62000020f000 */
[----:B------:R-:W-:Y:S01]  /*81e0*/  ULDC.64 UR4, c[0x0][0x620] ;  /* 0x0001880000047ab9 */ /* 0x000fe20000000a00 */
[----:B------:R-:W-:Y:S01]  /*81f0*/  IMAD.X R4, RZ, RZ, ~R4, P0 ;  /* 0x000000ffff047224 */ /* 0x000fe200000e0e04 */
[----:B------:R-:W-:Y:S01]  /*8200*/  ISETP.NE.AND P2, PT, R2, 0x1, PT ;  /* 0x000000010200780c */ /* 0x000fe20003f45270 */
[----:B------:R-:W-:Y:S01]  /*8210*/  FMUL R23, R7, UR6 ;  /* 0x0000000607177c20 */ /* 0x000fe20008400000 */
[----:B------:R-:W2:Y:S01]  /*8220*/  LDC R25, c[0x0][0x148] ;  /* 0x00005200ff197b82 */ /* 0x000ea20000000800 */
[----:B------:R-:W-:Y:S01]  /*8230*/  IMAD R4, R4, UR4, RZ ;  /* 0x0000000404047c24 */ /* 0x000fe2000f8e02ff */
[----:B------:R-:W-:-:S02]  /*8240*/  ULDC.64 UR6, c[0x0][0x640] ;  /* 0x0001900000067ab9 */ /* 0x000fc40000000a00 */
[----:B------:R-:W-:Y:S01]  /*8250*/  ISETP.NE.U32.AND P0, PT, RZ, UR6, PT ;  /* 0x00000006ff007c0c */ /* 0x000fe2000bf05070 */
[----:B------:R-:W3:Y:S01]  /*8260*/  F2I.U32.TRUNC.NTZ R23, R23 ;  /* 0x0000001700177305 */ /* 0x000ee2000020f000 */
[C---:B------:R-:W-:Y:S02]  /*8270*/  IMAD R7, R5.reuse, UR5, R4 ;  /* 0x0000000505077c24 */ /* 0x040fe4000f8e0204 */
[----:B------:R-:W-:Y:S01]  /*8280*/  IMAD.WIDE.U32 R4, R5, UR4, R16 ;  /* 0x0000000405047c25 */ /* 0x000fe2000f8e0010 */
[----:B------:R-:W-:Y:S01]  /*8290*/  ULDC UR4, c[0x0][0x618] ;  /* 0x0001860000047ab9 */ /* 0x000fe20000000800 */
[----:B------:R-:W-:Y:S02]  /*82a0*/  ISETP.NE.AND.EX P0, PT, RZ, UR7, PT, P0 ;  /* 0x00000007ff007c0c */ /* 0x000fe4000bf05300 */
[----:B------:R-:W-:Y:S02]  /*82b0*/  IMAD.IADD R5, R5, 0x1, R7 ;  /* 0x0000000105057824 */ /* 0x000fe400078e0207 */
[----:B-1----:R-:W-:-:S03]  /*82c0*/  IMAD.MOV R22, RZ, RZ, -R22 ;  /* 0x000000ffff167224 */ /* 0x002fc600078e0a16 */
[----:B------:R-:W-:Y:S01]  /*82d0*/  SHF.R.U64 R21, R4, UR4, R5 ;  /* 0x0000000404157c19 */ /* 0x000fe20008001205 */
[----:B0-----:R-:W-:Y:S01]  /*82e0*/  IMAD R15, R6, R22, R15 ;  /* 0x00000016060f7224 */ /* 0x001fe200078e020f */
[----:B------:R-:W-:Y:S01]  /*82f0*/  SHF.R.U32.HI R4, RZ, UR4, R5 ;  /* 0x00000004ff047c19 */ /* 0x000fe20008011605 */
[----:B------:R-:W-:Y:S01]  /*8300*/  ULDC UR4, c[0x0][0x608] ;  /* 0x0001820000047ab9 */ /* 0x000fe20000000800 */
[----:B---3--:R-:W-:Y:S02]  /*8310*/  IMAD.MOV R6, RZ, RZ, -R23 ;  /* 0x000000ffff067224 */ /* 0x008fe400078e0a17 */
[--C-:B------:R-:W-:Y:S02]  /*8320*/  SHF.R.U64 R22, R21, UR4, R4.reuse ;  /* 0x0000000415167c19 */ /* 0x100fe40008001204 */
[----:B------:R-:W-:Y:S01]  /*8330*/  SHF.R.U32.HI R5, RZ, UR4, R4 ;  /* 0x00000004ff057c19 */ /* 0x000fe20008011604 */
[----:B------:R-:W-:Y:S01]  /*8340*/  ULDC UR4, c[0x0][0x658] ;  /* 0x0001960000047ab9 */ /* 0x000fe20000000800 */
[----:B--2---:R-:W-:-:S02]  /*8350*/  @P2 IMAD R15, R25, R6, R20 ;  /* 0x00000006190f2224 */ /* 0x004fc400078e0214 */
[--C-:B------:R-:W-:Y:S02]  /*8360*/  SHF.R.U64 R20, R22, UR4, R5.reuse ;  /* 0x0000000416147c19 */ /* 0x100fe40008001205 */
[----:B------:R-:W-:-:S03]  /*8370*/  SHF.R.U32.HI R23, RZ, UR4, R5 ;  /* 0x00000004ff177c19 */ /* 0x000fc60008011605 */
[----:B------:R-:W-:Y:S02]  /*8380*/  IMAD.MOV.U32 R6, RZ, RZ, R20 ;  /* 0x000000ffff067224 */ /* 0x000fe400078e0014 */
[----:B------:R-:W-:Y:S01]  /*8390*/  IMAD.MOV.U32 R5, RZ, RZ, R23 ;  /* 0x000000ffff057224 */ /* 0x000fe200078e0017 */
[----:B------:R-:W-:Y:S06]  /*83a0*/  @!P0 BRA `(.L_x_174) ;  /* 0x00000000002c8947 */ /* 0x000fec0003800000 */
        /* <DEDUP_REMOVED lines=9> */
[----:B------:R-:W-:-:S04]  /*8440*/  IMAD.WIDE.U32.X R4, R23, UR7, R4, P1 ;  /* 0x0000000717047c25 */ /* 0x000fc800088e0404 */
[----:B------:R-:W-:-:S07]  /*8450*/  IMAD.MOV.U32 R6, RZ, RZ, R4 ;  /* 0x000000ffff067224 */ /* 0x000fce00078e0004 */
.L_x_174:
[----:B------:R-:W-:Y:S01]  /*8460*/  ULDC UR4, c[0x0][0x648] ;  /* 0x0001920000047ab9 */ /* 0x000fe20000000800 */
[----:B------:R-:W-:Y:S01]  /*8470*/  LOP3.LUT R4, R22, UR17, RZ, 0xc0, !PT ;  /* 0x0000001116047c12 */ /* 0x000fe2000f8ec0ff */
[----:B------:R-:W-:Y:S01]  /*8480*/  ULDC UR5, c[0x0][0x610] ;  /* 0x0001840000057ab9 */ /* 0x000fe20000000800 */
[----:B------:R-:W-:Y:S01]  /*8490*/  SHF.R.U64 R5, R6, UR4, R5 ;  /* 0x0000000406057c19 */ /* 0x000fe20008001205 */
[----:B------:R-:W-:Y:S01]  /*84a0*/  ULDC UR4, c[0x0][0x638] ;  /* 0x00018e0000047ab9 */ /* 0x000fe20000000800 */
[----:B------:R-:W-:Y:S01]  /*84b0*/  LOP3.LUT R21, R21, UR16, RZ, 0xc0, !PT ;  /* 0x0000001015157c12 */ /* 0x000fe2000f8ec0ff */
[----:B------:R-:W-:Y:S02]  /*84c0*/  IMAD.MOV.U32 R6, RZ, RZ, R14 ;  /* 0x000000ffff067224 */ /* 0x000fe400078e000e */
[----:B------:R-:W-:Y:S02]  /*84d0*/  IMAD.MOV R7, RZ, RZ, -R5 ;  /* 0x000000ffff077224 */ /* 0x000fe400078e0a05 */
[----:B------:R-:W-:-:S02]  /*84e0*/  IMAD R4, R5, UR18, R4 ;  /* 0x0000001205047c24 */ /* 0x000fc4000f8e0204 */
[----:B------:R-:W-:Y:S01]  /*84f0*/  IMAD R20, R7, UR4, R20 ;  /* 0x0000000407147c24 */ /* 0x000fe2000f8e0214 */
[----:B------:R-:W-:Y:S01]  /*8500*/  ULDC UR4, c[0x0][0x600] ;  /* 0x0001800000047ab9 */ /* 0x000fe20000000800 */
[----:B------:R-:W-:Y:S02]  /*8510*/  IMAD R15, R4, UR5, R15 ;  /* 0x00000005040f7c24 */ /* 0x000fe4000f8e020f */
[----:B------:R-:W-:Y:S02]  /*8520*/  IMAD R20, R20, UR4, R21 ;  /* 0x0000000414147c24 */ /* 0x000fe4000f8e0215 */
[----:B------:R-:W-:-:S03]  /*8530*/  IMAD.MOV.U32 R4, RZ, RZ, 0x1 ;  /* 0x00000001ff047424 */ /* 0x000fc600078e00ff */
[----:B------:R-:W-:Y:S02]  /*8540*/  SEL R21, R20, R15, !P2 ;  /* 0x0000000f14157207 */ /* 0x000fe40005000000 */
[----:B------:R-:W-:-:S07]  /*8550*/  SEL R20, R15, R20, !P2 ;  /* 0x000000140f147207 */ /* 0x000fce0005000000 */
.L_x_172:
[----:B------:R-:W-:Y:S05]  /*8560*/  BSYNC B1 ;  /* 0x0000000000017941 */ /* 0x000fea0003800000 */
.L_x_171:
[----:B------:R-:W-:-:S13]  /*8570*/  LOP3.LUT P0, RZ, R4, 0xff, RZ, 0xc0, !PT ;  /* 0x000000ff04ff7812 */ /* 0x000fda000780c0ff */
[----:B------:R-:W-:Y:S05]  /*8580*/  @P0 BRA `(.L_x_175) ;  /* 0xfffffff4003c0947 */ /* 0x000fea000383ffff */
[----:B------:R-:W-:Y:S05]  /*8590*/  BSYNC B0 ;  /* 0x0000000000007941 */ /* 0x000fea0003800000 */
.L_x_164:
[----:B------:R-:W-:-:S03]  /*85a0*/  UMOV UR4, 0xffffffff ;  /* 0xffffffff00047882 */ /* 0x000fc60000000000 */
[----:B------:R-:W-:Y:S05]  /*85b0*/  BRA.DIV UR4, `(.L_x_176) ;  /* 0x0000000604147947 */ /* 0x000fea000b800000 */
[----:B------:R-:W-:-:S13]  /*85c0*/  ELECT P6, URZ, PT ;  /* 0x00000000003f782f */ /* 0x000fda00038c0000 */
.L_x_190:
[----:B------:R-:W-:Y:S04]  /*85d0*/  BSSY B0, `(.L_x_177) ;  /* 0x000002b000007945 */ /* 0x000fe80003800000 */
[----:B------:R-:W-:Y:S05]  /*85e0*/  @!P6 BRA `(.L_x_178) ;  /* 0x0000000000a4e947 */ /* 0x000fea0003800000 */
[----:B------:R-:W-:-:S04]  /*85f0*/  LOP3.LUT R19, R19, 0x2, RZ, 0xfc, !PT ;  /* 0x0000000213137812 */ /* 0x000fc800078efcff */
[----:B------:R-:W-:-:S13]  /*8600*/  ISETP.NE.AND P0, PT, R19, 0x3, PT ;  /* 0x000000031300780c */ /* 0x000fda0003f05270 */
[----:B------:R-:W-:Y:S05]  /*8610*/  @!P0 BRA `(.L_x_179) ;  /* 0x0000000000048947 */ /* 0x000fea0003800000 */
[----:B------:R-:W-:Y:S01]  /*8620*/  BPT.TRAP 0x1 ;  /* 0x000000040000795c */ /* 0x000fe20000300000 */
.L_x_179:
[----:B------:R-:W0:Y:S01]  /*8630*/  S2R R5, SR_CgaCtaId ;  /* 0x0000000000057919 */ /* 0x000e220000008800 */
[----:B------:R-:W-:Y:S02]  /*8640*/  MOV R2, 0x400 ;  /* 0x0000040000027802 */ /* 0x000fe40000000f00 */
[----:B------:R-:W-:Y:S02]  /*8650*/  SHF.L.U32 R4, R0, 0x1f, RZ ;  /* 0x0000001f00047819 */ /* 0x000fe400000006ff */
[----:B0-----:R-:W-:-:S05]  /*8660*/  LEA R2, R5, R2, 0x18 ;  /* 0x0000000205027211 */ /* 0x001fca00078ec0ff */
[----:B------:R-:W-:-:S04]  /*8670*/  VIADD R2, R2, 0x20 ;  /* 0x0000002002027836 */ /* 0x000fc80000000000 */
[C---:B------:R-:W-:Y:S02]  /*8680*/  IMAD R7, R3.reuse, 0x8, R2 ;  /* 0x0000000803077824 */ /* 0x040fe400078e0202 */
[----:B------:R-:W-:Y:S02]  /*8690*/  VIADD R3, R3, 0x1 ;  /* 0x0000000103037836 */ /* 0x000fe40000000000 */
[----:B------:R-:W0:Y:S03]  /*86a0*/  SYNCS.PHASECHK.TRANS64.TRYWAIT P0, [R7+URZ], R4 ;  /* 0x00000004070075a7 */ /* 0x000e26000800017f */
[----:B------:R-:W-:-:S04]  /*86b0*/  ISETP.NE.AND P1, PT, R3, 0x4, PT ;  /* 0x000000040300780c */ /* 0x000fc80003f25270 */
[----:B------:R-:W-:Y:S02]  /*86c0*/  SEL R5, RZ, 0x1, P1 ;  /* 0x00000001ff057807 */ /* 0x000fe40000800000 */
[----:B------:R-:W-:Y:S02]  /*86d0*/  SEL R3, R3, RZ, P1 ;  /* 0x000000ff03037207 */ /* 0x000fe40000800000 */
[----:B------:R-:W-:-:S03]  /*86e0*/  LOP3.LUT R6, R0, R5, RZ, 0x3c, !PT ;  /* 0x0000000500067212 */ /* 0x000fc600078e3cff */
[----:B------:R-:W-:Y:S01]  /*86f0*/  IMAD R8, R3, 0x8, R2 ;  /* 0x0000000803087824 */ /* 0x000fe200078e0202 */
[----:B------:R-:W-:Y:S01]  /*8700*/  SHF.L.U32 R5, R6, 0x1f, RZ ;  /* 0x0000001f06057819 */ /* 0x000fe200000006ff */
[----:B0-----:R-:W-:Y:S06]  /*8710*/  @!P0 BRA `(.L_x_180) ;  /* 0x0000000000dc8947 */ /* 0x001fec0003800000 */
.L_x_191:
[----:B------:R-:W1:Y:S01]  /*8720*/  SYNCS.PHASECHK.TRANS64.TRYWAIT P0, [R8+URZ], R5 ;  /* 0x00000005080075a7 */ /* 0x000e62000800017f */
[----:B------:R-:W-:-:S05]  /*8730*/  VIADD R0, R3, 0x1 ;  /* 0x0000000103007836 */ /* 0x000fca0000000000 */
[----:B------:R-:W-:-:S04]  /*8740*/  ISETP.NE.AND P1, PT, R0, 0x4, PT ;  /* 0x000000040000780c */ /* 0x000fc80003f25270 */
[----:B------:R-:W-:Y:S02]  /*8750*/  SEL R3, RZ, 0x1, P1 ;  /* 0x00000001ff037807 */ /* 0x000fe40000800000 */
[----:B0-----:R-:W-:Y:S02]  /*8760*/  SEL R7, R0, RZ, P1 ;  /* 0x000000ff00077207 */ /* 0x001fe40000800000 */
[----:B------:R-:W-:-:S03]  /*8770*/  LOP3.LUT R9, R6, R3, RZ, 0x3c, !PT ;  /* 0x0000000306097212 */ /* 0x000fc600078e3cff */
[----:B------:R-:W-:Y:S01]  /*8780*/  IMAD R11, R7, 0x8, R2 ;  /* 0x00000008070b7824 */ /* 0x000fe200078e0202 */
[----:B------:R-:W-:Y:S01]  /*8790*/  SHF.L.U32 R6, R9, 0x1f, RZ ;  /* 0x0000001f09067819 */ /* 0x000fe200000006ff */
[----:B-1----:R-:W-:Y:S06]  /*87a0*/  @!P0 BRA `(.L_x_181) ;  /* 0x0000000000cc8947 */ /* 0x002fec0003800000 */
.L_x_192:
[----:B------:R-:W1:Y:S01]  /*87b0*/  SYNCS.PHASECHK.TRANS64.TRYWAIT P0, [R11+URZ], R6 ;  /* 0x000000060b0075a7 */ /* 0x000e62000800017f */
[----:B------:R-:W-:-:S05]  /*87c0*/  VIADD R0, R7, 0x1 ;  /* 0x0000000107007836 */ /* 0x000fca0000000000 */
[----:B------:R-:W-:-:S04]  /*87d0*/  ISETP.NE.AND P1, PT, R0, 0x4, PT ;  /* 0x000000040000780c */ /* 0x000fc80003f25270 */
[----:B------:R-:W-:Y:S02]  /*87e0*/  SEL R4, RZ, 0x1, P1 ;  /* 0x00000001ff047807 */ /* 0x000fe40000800000 */
[----:B------:R-:W-:Y:S02]  /*87f0*/  SEL R3, R0, RZ, P1 ;  /* 0x000000ff00037207 */ /* 0x000fe40000800000 */
[----:B------:R-:W-:Y:S01]  /*8800*/  LOP3.LUT R0, R9, R4, RZ, 0x3c, !PT ;  /* 0x0000000409007212 */ /* 0x000fe200078e3cff */
[----:B-1----:R-:W-:Y:S06]  /*8810*/  @!P0 BRA `(.L_x_182) ;  /* 0x0000000000c48947 */ /* 0x002fec0003800000 */
.L_x_193:
[----:B------:R-:W-:Y:S01]  /*8820*/  IMAD R3, R3, 0x8, R2 ;  /* 0x0000000803037824 */ /* 0x000fe200078e0202 */
[----:B------:R-:W-:-:S07]  /*8830*/  SHF.L.U32 R0, R0, 0x1f, RZ ;  /* 0x0000001f00007819 */ /* 0x000fce00000006ff */
.L_x_183:
[----:B--2---:R2:W3:Y:S02]  /*8840*/  SYNCS.PHASECHK.TRANS64.TRYWAIT P0, [R3+URZ], R0 ;  /* 0x00000000030075a7 */ /* 0x0044e4000800017f */
[----:B---3--:R-:W-:Y:S05]  /*8850*/  @!P0 NANOSLEEP.SYNCS 0x989680 ;  /* 0x009896800000895d */ /* 0x008fea0003900000 */
[----:B------:R-:W3:Y:S02]  /*8860*/  @!P0 SYNCS.PHASECHK.TRANS64 P0, [R3+URZ], R0 ;  /* 0x00000000030085a7 */ /* 0x000ee4000800007f */
[----:B---3--:R-:W-:Y:S05]  /*8870*/  @!P0 BRA `(.L_x_183) ;  /* 0xfffffffc00f08947 */ /* 0x008fea000383ffff */
.L_x_178:
[----:B------:R-:W-:Y:S05]  /*8880*/  BSYNC B0 ;  /* 0x0000000000007941 */ /* 0x000fea0003800000 */
.L_x_177:
[----:B------:R-:W-:Y:S05]  /*8890*/  EXIT ;  /* 0x000000000000794d */ /* 0x000fea0003800000 */
.L_x_21:
[----:B----4-:R4:W0:Y:S02]  /*88a0*/  SYNCS.PHASECHK.TRANS64.TRYWAIT P1, [R3+URZ], R0 ;  /* 0x00000000030075a7 */ /* 0x010824000802017f */
[----:B0-----:R-:W-:Y:S05]  /*88b0*/  @!P1 NANOSLEEP.SYNCS 0x989680 ;  /* 0x009896800000995d */ /* 0x001fea0003900000 */
[----:B------:R-:W0:Y:S02]  /*88c0*/  @!P1 SYNCS.PHASECHK.TRANS64 P1, [R3+URZ], R0 ;  /* 0x00000000030095a7 */ /* 0x000e24000802007f */
[----:B0-----:R-:W-:Y:S05]  /*88d0*/  @!P1 BRA `(.L_x_21) ;  /* 0xfffffffc00f09947 */ /* 0x001fea000383ffff */
[----:B------:R-:W-:Y:S05]  /*88e0*/  BRA `(.L_x_20) ;  /* 0xffffff8c000c7947 */ /* 0x000fea000383ffff */
.L_x_26:
[----:B-1----:R1:W3:Y:S02]  /*88f0*/  SYNCS.PHASECHK.TRANS64.TRYWAIT P1, [R5+URZ], R4 ;  /* 0x00000004050075a7 */ /* 0x0022e4000802017f */
[----:B---3--:R-:W-:Y:S05]  /*8900*/  @!P1 NANOSLEEP.SYNCS 0x989680 ;  /* 0x009896800000995d */ /* 0x008fea0003900000 */
[----:B------:R-:W3:Y:S02]  /*8910*/  @!P1 SYNCS.PHASECHK.TRANS64 P1, [R5+URZ], R4 ;  /* 0x00000004050095a7 */ /* 0x000ee4000802007f */
[----:B---3--:R-:W-:Y:S05]  /*8920*/  @!P1 BRA `(.L_x_26) ;  /* 0xfffffffc00f09947 */ /* 0x008fea000383ffff */
[----:B------:R-:W-:Y:S05]  /*8930*/  BRA `(.L_x_25) ;  /* 0xffffff90005c7947 */ /* 0x000fea000383ffff */
.L_x_165:
[----:B------:R-:W-:Y:S01]  /*8940*/  BSSY B1, `(.L_x_184) ;  /* 0x0000006000017945 */ /* 0x000fe20003800000 */
[----:B------:R-:W-:-:S07]  /*8950*/  IMAD.MOV.U32 R15, RZ, RZ, -0x1 ;  /* 0xffffffffff0f7424 */ /* 0x000fce00078e00ff */
[----:B------:R-:W-:Y:S05]  /*8960*/  WARPSYNC.COLLECTIVE R15, `(.L_x_185) ;  /* 0x000000000f0c7348 */ /* 0x000fea0003c00000 */
[----:B------:R-:W-:Y:S02]  /*8970*/  ELECT P6, UR62, PT ;  /* 0x00000000003e782f */ /* 0x000fe400038c0000 */
[----:B------:R-:W-:Y:S01]  /*8980*/  MOV R14, UR62 ;  /* 0x0000003e000e7c02 */ /* 0x000fe20008000f00 */
[----:B------:R-:W-:Y:S10]  /*8990*/  ENDCOLLECTIVE ;  /* 0x000000000000791b */ /* 0x000ff40003800000 */
.L_x_185:
[----:B------:R-:W-:Y:S05]  /*89a0*/  BSYNC B1 ;  /* 0x0000000000017941 */ /* 0x000fea0003800000 */
.L_x_184:
[----:B------:R-:W-:Y:S05]  /*89b0*/  BRA `(.L_x_186) ;  /* 0xfffffff0003c7947 */ /* 0x000fea000383ffff */
.L_x_168:
[----:B0-----:R0:W1:Y:S02]  /*89c0*/  SYNCS.PHASECHK.TRANS64.TRYWAIT P0, [R20+URZ+0x20], R7 ;  /* 0x00002007140075a7 */ /* 0x001064000800017f */
[----:B-1----:R-:W-:Y:S05]  /*89d0*/  @!P0 NANOSLEEP.SYNCS 0x989680 ;  /* 0x009896800000895d */ /* 0x002fea0003900000 */
[----:B------:R-:W1:Y:S02]  /*89e0*/  @!P0 SYNCS.PHASECHK.TRANS64 P0, [R20+URZ+0x20], R7 ;  /* 0x00002007140085a7 */ /* 0x000e64000800007f */
[----:B-1----:R-:W-:Y:S05]  /*89f0*/  @!P0 BRA `(.L_x_168) ;  /* 0xfffffffc00f08947 */ /* 0x002fea000383ffff */
[----:B------:R-:W-:Y:S05]  /*8a00*/  BRA `(.L_x_187) ;  /* 0xfffffff000747947 */ /* 0x000fea000383ffff */
.L_x_176:
[----:B------:R-:W-:Y:S01]  /*8a10*/  BSSY B0, `(.L_x_188) ;  /* 0x0000006000007945 */ /* 0x000fe20003800000 */
[----:B------:R-:W-:-:S07]  /*8a20*/  IMAD.MOV.U32 R15, RZ, RZ, -0x1 ;  /* 0xffffffffff0f7424 */ /* 0x000fce00078e00ff */
[----:B------:R-:W-:Y:S05]  /*8a30*/  WARPSYNC.COLLECTIVE R15, `(.L_x_189) ;  /* 0x000000000f0c7348 */ /* 0x000fea0003c00000 */
[----:B------:R-:W-:Y:S02]  /*8a40*/  ELECT P6, UR62, PT ;  /* 0x00000000003e782f */ /* 0x000fe400038c0000 */
[----:B------:R-:W-:Y:S01]  /*8a50*/  MOV R14, UR62 ;  /* 0x0000003e000e7c02 */ /* 0x000fe20008000f00 */
[----:B------:R-:W-:Y:S10]  /*8a60*/  ENDCOLLECTIVE ;  /* 0x000000000000791b */ /* 0x000ff40003800000 */
.L_x_189:
[----:B------:R-:W-:Y:S05]  /*8a70*/  BSYNC B0 ;  /* 0x0000000000007941 */ /* 0x000fea0003800000 */
.L_x_188:
[----:B------:R-:W-:Y:S05]  /*8a80*/  BRA `(.L_x_190) ;  /* 0xfffffff800d07947 */ /* 0x000fea000383ffff */
.L_x_180:
[----:B0-----:R0:W1:Y:S02]  /*8a90*/  SYNCS.PHASECHK.TRANS64.TRYWAIT P0, [R7+URZ], R4 ;  /* 0x00000004070075a7 */ /* 0x001064000800017f */
[----:B-1----:R-:W-:Y:S05]  /*8aa0*/  @!P0 NANOSLEEP.SYNCS 0x989680 ;  /* 0x009896800000895d */ /* 0x002fea0003900000 */
[----:B------:R-:W1:Y:S02]  /*8ab0*/  @!P0 SYNCS.PHASECHK.TRANS64 P0, [R7+URZ], R4 ;  /* 0x00000004070085a7 */ /* 0x000e64000800007f */
[----:B-1----:R-:W-:Y:S05]  /*8ac0*/  @!P0 BRA `(.L_x_180) ;  /* 0xfffffffc00f08947 */ /* 0x002fea000383ffff */
[----:B------:R-:W-:Y:S05]  /*8ad0*/  BRA `(.L_x_191) ;  /* 0xfffffffc00107947 */ /* 0x000fea000383ffff */
.L_x_181:
[----:B0-----:R0:W1:Y:S02]  /*8ae0*/  SYNCS.PHASECHK.TRANS64.TRYWAIT P0, [R8+URZ], R5 ;  /* 0x00000005080075a7 */ /* 0x001064000800017f */
[----:B-1----:R-:W-:Y:S05]  /*8af0*/  @!P0 NANOSLEEP.SYNCS 0x989680 ;  /* 0x009896800000895d */ /* 0x002fea0003900000 */
[----:B------:R-:W1:Y:S02]  /*8b00*/  @!P0 SYNCS.PHASECHK.TRANS64 P0, [R8+URZ], R5 ;  /* 0x00000005080085a7 */ /* 0x000e64000800007f */
[----:B-1----:R-:W-:Y:S05]  /*8b10*/  @!P0 BRA `(.L_x_181) ;  /* 0xfffffffc00f08947 */ /* 0x002fea000383ffff */
[----:B------:R-:W-:Y:S05]  /*8b20*/  BRA `(.L_x_192) ;  /* 0xfffffffc00207947 */ /* 0x000fea000383ffff */
.L_x_182:
[----:B-1----:R1:W2:Y:S02]  /*8b30*/  SYNCS.PHASECHK.TRANS64.TRYWAIT P0, [R11+URZ], R6 ;  /* 0x000000060b0075a7 */ /* 0x0022a4000800017f */
[----:B--2---:R-:W-:Y:S05]  /*8b40*/  @!P0 NANOSLEEP.SYNCS 0x989680 ;  /* 0x009896800000895d */ /* 0x004fea0003900000 */
[----:B------:R-:W2:Y:S02]  /*8b50*/  @!P0 SYNCS.PHASECHK.TRANS64 P0, [R11+URZ], R6 ;  /* 0x000000060b0085a7 */ /* 0x000ea4000800007f */
[----:B--2---:R-:W-:Y:S05]  /*8b60*/  @!P0 BRA `(.L_x_182) ;  /* 0xfffffffc00f08947 */ /* 0x004fea000383ffff */
[----:B------:R-:W-:Y:S05]  /*8b70*/  BRA `(.L_x_193) ;  /* 0xfffffffc00287947 */ /* 0x000fea000383ffff */
.L_x_194:
[----:B------:R-:W-:-:S00]  /*8b80*/  BRA `(.L_x_194) ;  /* 0xfffffffc00fc7947 */ /* 0x000fc0000383ffff */
[----:B------:R-:W-:-:S00]  /*8b90*/  NOP ;  /* 0x0000000000007918 */ /* 0x000fc00000000000 */
        /* <DEDUP_REMOVED lines=14> */
.L_x_195:


//--------------------- .nv.global.init           --------------------------
	.section	.nv.global.init,"aw",@progbits
.nv.global.init:
	.type		$str$22,@object
	.size		$str$22,($str$23 - $str$22)
$str$22:
        /*0000*/ 	.byte	0x6b, 0x5f, 0x74, 0x69, 0x6c, 0x65, 0x5f, 0x63, 0x6f, 0x75, 0x6e, 0x74, 0x20, 0x3e, 0x3d, 0x20
        /*0010*/ 	.byte	0x31, 0x00
	.type		$str$23,@object
	.size		$str$23,(__unnamed_1 - $str$23)
$str$23:
        /*0012*/ 	.byte	0x2f, 0x74, 0x6d, 0x70, 0x2f, 0x63, 0x75, 0x74, 0x6c, 0x61, 0x73, 0x73, 0x5f, 0x73, 0x77, 0x65
        /*0022*/ 	.byte	0x65, 0x70, 0x5f, 0x73, 0x72, 0x63, 0x2f, 0x69, 0x6e, 0x63, 0x6c, 0x75, 0x64, 0x65, 0x2f, 0x63
        /*0032*/ 	.byte	0x75, 0x74, 0x6c, 0x61, 0x73, 0x73, 0x2f, 0x67, 0x65, 0x6d, 0x6d, 0x2f, 0x63, 0x6f, 0x6c, 0x6c
        /*0042*/ 	.byte	0x65, 0x63, 0x74, 0x69, 0x76, 0x65, 0x2f, 0x73, 0x6d, 0x39, 0x30, 0x5f, 0x6d, 0x6d, 0x61, 0x5f
        /*0052*/ 	.byte	0x74, 0x6d, 0x61, 0x5f, 0x67, 0x6d, 0x6d, 0x61, 0x5f, 0x73, 0x73, 0x5f, 0x77, 0x61, 0x72, 0x70
        /*0062*/ 	.byte	0x73, 0x70, 0x65, 0x63, 0x69, 0x61, 0x6c, 0x69, 0x7a, 0x65, 0x64, 0x2e, 0x68, 0x70, 0x70, 0x00
	.type		__unnamed_1,@object
	.size		__unnamed_1,(.L_0 - __unnamed_1)
__unnamed_1:
        /*0072*/ 	.byte	0x76, 0x6f, 0x69, 0x64, 0x20, 0x63, 0x75, 0x74, 0x6c, 0x61, 0x73, 0x73, 0x3a, 0x3a, 0x67, 0x65
        /* <DEDUP_REMOVED lines=177> */
        /*0b92*/ 	.byte	0x6e, 0x74, 0x69, 0x74, 0x79, 0x5d, 0x00
.L_0:


//--------------------- .nv.shared._ZN7cutlass13device_kernelINS_4gemm6kernel13GemmUniversalIN4cute5tupleIJiiiiEEENS1_10collective13CollectiveMmaINS1_34MainloopSm90TmaGmmaWarpSpecializedILi4ENS5_IJNS4_1CILi2EEENSA_ILi1EEESC_EEENS1_35KernelTmaWarpSpecializedCooperativeEEENS5_IJNSA_ILi256EEENSA_ILi64EEENSA_ILi32EEEEEENS_10tfloat32_tENS5_IJlSC_lEEESK_SL_NS4_8TiledMMAINS4_8MMA_AtomIJNS4_4SM904GMMA29MMA_64x64x8_F32TF32TF32_SS_TNILNSP_7ScaleInE1ELSR_1EEEEEENS4_6LayoutISD_NS5_IJSC_NSA_ILi0EEESV_EEEEENS5_IJNS4_10UnderscoreESY_SY_EEEEENS4_13SM90_TMA_LOADENS4_14ComposedLayoutINS4_7SwizzleILi3ELi4ELi3EEENS4_18smem_ptr_flag_bitsILi32EEENSU_INS5_IJNSA_ILi8EEESI_EEENS5_IJSI_SC_EEEEEEEvNS4_8identityENS4_23SM90_TMA_LOAD_MULTICASTES1B_vS1C_EENS_8epilogue10collective6detail29Sm90TmaWarpSpecializedAdapterINS1G_15DefaultEpilogueISK_SL_SL_NS1F_6thread17LinearCombinationISK_Li1EffLNS1K_9ScaleType4KindE0ELNS_15FloatRoundStyleE2ESK_EENS1_15EpilogueDefaultEEEEEvvEEEEvNT_6ParamsE --------------------------
	.section	.nv.shared._ZN7cutlass13device_kernelINS_4gemm6kernel13GemmUniversalIN4cute5tupleIJiiiiEEENS1_10collective13CollectiveMmaINS1_34MainloopSm90TmaGmmaWarpSpecializedILi4ENS5_IJNS4_1CILi2EEENSA_ILi1EEESC_EEENS1_35KernelTmaWarpSpecializedCooperativeEEENS5_IJNSA_ILi256EEENSA_ILi64EEENSA_ILi32EEEEEENS_10tfloat32_tENS5_IJlSC_lEEESK_SL_NS4_8TiledMMAINS4_8MMA_AtomIJNS4_4SM904GMMA29MMA_64x64x8_F32TF32TF32_SS_TNILNSP_7ScaleInE1ELSR_1EEEEEENS4_6LayoutISD_NS5_IJSC_NSA_ILi0EEESV_EEEEENS5_IJNS4_10UnderscoreESY_SY_EEEEENS4_13SM90_TMA_LOADENS4_14ComposedLayoutINS4_7SwizzleILi3ELi4ELi3EEENS4_18smem_ptr_flag_bitsILi32EEENSU_INS5_IJNSA_ILi8EEESI_EEENS5_IJSI_SC_EEEEEEEvNS4_8identityENS4_23SM90_TMA_LOAD_MULTICASTES1B_vS1C_EENS_8epilogue10collective6detail29Sm90TmaWarpSpecializedAdapterINS1G_15DefaultEpilogueISK_SL_SL_NS1F_6thread17LinearCombinationISK_Li1EffLNS1K_9ScaleType4KindE0ELNS_15FloatRoundStyleE2ESK_EENS1_15EpilogueDefaultEEEEEvvEEEEvNT_6ParamsE,"aw",@nobits
	.sectionflags	@""
	.align	16
	.zero		1024


//--------------------- .nv.shared.reserved.0     --------------------------
	.section	.nv.shared.reserved.0,"aw",@nobits
	.weak		__nv_reservedSMEM_offset_0_alias
	.size		__nv_reservedSMEM_offset_0_alias, 0, 0
	.other		__nv_reservedSMEM_offset_0_alias,@"STO_CUDA_RESERVED_SHARED STV_DEFAULT"
__nv_reservedSMEM_offset_0_alias:
	.zero		0


//--------------------- .nv.global                --------------------------
	.section	.nv.global,"aw",@nobits
.nv.global:
	.type		_ZN39_INTERNAL_18d8d275_4_k_cu_a13054c2_71154cute1_E,@object
	.size		_ZN39_INTERNAL_18d8d275_4_k_cu_a13054c2_71154cute1_E,(_ZN39_INTERNAL_18d8d275_4_k_cu_a13054c2_71154cuda3std3__45__cpo6cbeginE - _ZN39_INTERNAL_18d8d275_4_k_cu_a13054c2_71154cute1_E)
_ZN39_INTERNAL_18d8d275_4_k_cu_a13054c2_71154cute1_E:
	.zero		1
	.type		_ZN39_INTERNAL_18d8d275_4_k_cu_a13054c2_71154cuda3std3__45__cpo6cbeginE,@object
	.size		_ZN39_INTERNAL_18d8d275_4_k_cu_a13054c2_71154cuda3std3__45__cpo6cbeginE,(_ZN39_INTERNAL_18d8d275_4_k_cu_a13054c2_71154cuda3std3__48in_placeE - _ZN39_INTERNAL_18d8d275_4_k_cu_a13054c2_71154cuda3std3__45__cpo6cbeginE)
_ZN39_INTERNAL_18d8d275_4_k_cu_a13054c2_71154cuda3std3__45__cpo6cbeginE:
	.zero		1
	.type		_ZN39_INTERNAL_18d8d275_4_k_cu_a13054c2_71154cuda3std3__48in_placeE,@object
	.size		_ZN39_INTERNAL_18d8d275_4_k_cu_a13054c2_71154cuda3std3__48in_placeE,(_ZN39_INTERNAL_18d8d275_4_k_cu_a13054c2_71154cuda3std6ranges3__45__cpo9iter_moveE - _ZN39_INTERNAL_18d8d275_4_k_cu_a13054c2_71154cuda3std3__48in_placeE)
_ZN39_INTERNAL_18d8d275_4_k_cu_a13054c2_71154cuda3std3__48in_placeE:
	.zero		1
	.type		_ZN39_INTERNAL_18d8d275_4_k_cu_a13054c2_71154cuda3std6ranges3__45__cpo9iter_moveE,@object
	.size		_ZN39_INTERNAL_18d8d275_4_k_cu_a13054c2_71154cuda3std6ranges3__45__cpo9iter_moveE,(_ZN39_INTERNAL_18d8d275_4_k_cu_a13054c2_71154cuda3std3__45__cpo5beginE - _ZN39_INTERNAL_18d8d275_4_k_cu_a13054c2_71154cuda3std6ranges3__45__cpo9iter_moveE)
_ZN39_INTERNAL_18d8d275_4_k_cu_a13054c2_71154cuda3std6ranges3__45__cpo9iter_moveE:
	.zero		1
	.type		_ZN39_INTERNAL_18d8d275_4_k_cu_a13054c2_71154cuda3std3__45__cpo5beginE,@object
	.size		_ZN39_INTERNAL_18d8d275_4_k_cu_a13054c2_71154cuda3std3__45__cpo5beginE,(_ZN39_INTERNAL_18d8d275_4_k_cu_a13054c2_71154cuda3std3__441_GLOBAL__N__18d8d275_4_k_cu_a13054c2_71156ignoreE - _ZN39_INTERNAL_18d8d275_4_k_cu_a13054c2_71154cuda3std3__45__cpo5beginE)
_ZN39_INTERNAL_18d8d275_4_k_cu_a13054c2_71154cuda3std3__45__cpo5beginE:
	.zero		1
	.type		_ZN39_INTERNAL_18d8d275_4_k_cu_a13054c2_71154cuda3std3__441_GLOBAL__N__18d8d275_4_k_cu_a13054c2_71156ignoreE,@object
	.size		_ZN39_INTERNAL_18d8d275_4_k_cu_a13054c2_71154cuda3std3__441_GLOBAL__N__18d8d275_4_k_cu_a13054c2_71156ignoreE,(_ZN39_INTERNAL_18d8d275_4_k_cu_a13054c2_71154cute7productE - _ZN39_INTERNAL_18d8d275_4_k_cu_a13054c2_71154cuda3std3__441_GLOBAL__N__18d8d275_4_k_cu_a13054c2_71156ignoreE)
_ZN39_INTERNAL_18d8d275_4_k_cu_a13054c2_71154cuda3std3__441_GLOBAL__N__18d8d275_4_k_cu_a13054c2_71156ignoreE:
	.zero		1
	.type		_ZN39_INTERNAL_18d8d275_4_k_cu_a13054c2_71154cute7productE,@object
	.size		_ZN39_INTERNAL_18d8d275_4_k_cu_a13054c2_71154cute7productE,(_ZN39_INTERNAL_18d8d275_4_k_cu_a13054c2_71154cuda3std3__45__cpo3endE - _ZN39_INTERNAL_18d8d275_4_k_cu_a13054c2_71154cute7productE)
_ZN39_INTERNAL_18d8d275_4_k_cu_a13054c2_71154cute7productE:
	.zero		1
	.type		_ZN39_INTERNAL_18d8d275_4_k_cu_a13054c2_71154cuda3std3__45__cpo3endE,@object
	.size		_ZN39_INTERNAL_18d8d275_4_k_cu_a13054c2_71154cuda3std3__45__cpo3endE,(_ZN39_INTERNAL_18d8d275_4_k_cu_a13054c2_71154cuda3std3__419piecewise_constructE - _ZN39_INTERNAL_18d8d275_4_k_cu_a13054c2_71154cuda3std3__45__cpo3endE)
_ZN39_INTERNAL_18d8d275_4_k_cu_a13054c2_71154cuda3std3__45__cpo3endE:
	.zero		1
	.type		_ZN39_INTERNAL_18d8d275_4_k_cu_a13054c2_71154cuda3std3__419piecewise_constructE,@object
	.size		_ZN39_INTERNAL_18d8d275_4_k_cu_a13054c2_71154cuda3std3__419piecewise_constructE,(_ZN39_INTERNAL_18d8d275_4_k_cu_a13054c2_71154cuda3std3__45__cpo4cendE - _ZN39_INTERNAL_18d8d275_4_k_cu_a13054c2_71154cuda3std3__419piecewise_constructE)
_ZN39_INTERNAL_18d8d275_4_k_cu_a13054c2_71154cuda3std3__419piecewise_constructE:
	.zero		1
	.type		_ZN39_INTERNAL_18d8d275_4_k_cu_a13054c2_71154cuda3std3__45__cpo4cendE,@object
	.size		_ZN39_INTERNAL_18d8d275_4_k_cu_a13054c2_71154cuda3std3__45__cpo4cendE,(_ZN39_INTERNAL_18d8d275_4_k_cu_a13054c2_71154cuda3std6ranges3__45__cpo4swapE - _ZN39_INTERNAL_18d8d275_4_k_cu_a13054c2_71154cuda3std3__45__cpo4cendE)
_ZN39_INTERNAL_18d8d275_4_k_cu_a13054c2_71154cuda3std3__45__cpo4cendE:
	.zero		1
	.type		_ZN39_INTERNAL_18d8d275_4_k_cu_a13054c2_71154cuda3std6ranges3__45__cpo4swapE,@object
	.size		_ZN39_INTERNAL_18d8d275_4_k_cu_a13054c2_71154cuda3std6ranges3__45__cpo4swapE,(.L_8 - _ZN39_INTERNAL_18d8d275_4_k_cu_a13054c2_71154cuda3std6ranges3__45__cpo4swapE)
_ZN39_INTERNAL_18d8d275_4_k_cu_a13054c2_71154cuda3std6ranges3__45__cpo4swapE:
	.zero		1
.L_8:


//--------------------- .nv.constant0._ZN7cutlass13device_kernelINS_4gemm6kernel13GemmUniversalIN4cute5tupleIJiiiiEEENS1_10collective13CollectiveMmaINS1_34MainloopSm90TmaGmmaWarpSpecializedILi4ENS5_IJNS4_1CILi2EEENSA_ILi1EEESC_EEENS1_35KernelTmaWarpSpecializedCooperativeEEENS5_IJNSA_ILi256EEENSA_ILi64EEENSA_ILi32EEEEEENS_10tfloat32_tENS5_IJlSC_lEEESK_SL_NS4_8TiledMMAINS4_8MMA_AtomIJNS4_4SM904GMMA29MMA_64x64x8_F32TF32TF32_SS_TNILNSP_7ScaleInE1ELSR_1EEEEEENS4_6LayoutISD_NS5_IJSC_NSA_ILi0EEESV_EEEEENS5_IJNS4_10UnderscoreESY_SY_EEEEENS4_13SM90_TMA_LOADENS4_14ComposedLayoutINS4_7SwizzleILi3ELi4ELi3EEENS4_18smem_ptr_flag_bitsILi32EEENSU_INS5_IJNSA_ILi8EEESI_EEENS5_IJSI_SC_EEEEEEEvNS4_8identityENS4_23SM90_TMA_LOAD_MULTICASTES1B_vS1C_EENS_8epilogue10collective6detail29Sm90TmaWarpSpecializedAdapterINS1G_15DefaultEpilogueISK_SL_SL_NS1F_6thread17LinearCombinationISK_Li1EffLNS1K_9ScaleType4KindE0ELNS_15FloatRoundStyleE2ESK_EENS1_15EpilogueDefaultEEEEEvvEEEEvNT_6ParamsE --------------------------
	.section	.nv.constant0._ZN7cutlass13device_kernelINS_4gemm6kernel13GemmUniversalIN4cute5tupleIJiiiiEEENS1_10collective13CollectiveMmaINS1_34MainloopSm90TmaGmmaWarpSpecializedILi4ENS5_IJNS4_1CILi2EEENSA_ILi1EEESC_EEENS1_35KernelTmaWarpSpecializedCooperativeEEENS5_IJNSA_ILi256EEENSA_ILi64EEENSA_ILi32EEEEEENS_10tfloat32_tENS5_IJlSC_lEEESK_SL_NS4_8TiledMMAINS4_8MMA_AtomIJNS4_4SM904GMMA29MMA_64x64x8_F32TF32TF32_SS_TNILNSP_7ScaleInE1ELSR_1EEEEEENS4_6LayoutISD_NS5_IJSC_NSA_ILi0EEESV_EEEEENS5_IJNS4_10UnderscoreESY_SY_EEEEENS4_13SM90_TMA_LOADENS4_14ComposedLayoutINS4_7SwizzleILi3ELi4ELi3EEENS4_18smem_ptr_flag_bitsILi32EEENSU_INS5_IJNSA_ILi8EEESI_EEENS5_IJSI_SC_EEEEEEEvNS4_8identityENS4_23SM90_TMA_LOAD_MULTICASTES1B_vS1C_EENS_8epilogue10collective6detail29Sm90TmaWarpSpecializedAdapterINS1G_15DefaultEpilogueISK_SL_SL_NS1F_6thread17LinearCombinationISK_Li1EffLNS1K_9ScaleType4KindE0ELNS_15FloatRoundStyleE2ESK_EENS1_15EpilogueDefaultEEEEEvvEEEEvNT_6ParamsE,"a",@progbits
	.sectionflags	@""
	.align	4
.nv.constant0._ZN7cutlass13device_kernelINS_4gemm6kernel13GemmUniversalIN4cute5tupleIJiiiiEEENS1_10collective13CollectiveMmaINS1_34MainloopSm90TmaGmmaWarpSpecializedILi4ENS5_IJNS4_1CILi2EEENSA_ILi1EEESC_EEENS1_35KernelTmaWarpSpecializedCooperativeEEENS5_IJNSA_ILi256EEENSA_ILi64EEENSA_ILi32EEEEEENS_10tfloat32_tENS5_IJlSC_lEEESK_SL_NS4_8TiledMMAINS4_8MMA_AtomIJNS4_4SM904GMMA29MMA_64x64x8_F32TF32TF32_SS_TNILNSP_7ScaleInE1ELSR_1EEEEEENS4_6LayoutISD_NS5_IJSC_NSA_ILi0EEESV_EEEEENS5_IJNS4_10UnderscoreESY_SY_EEEEENS4_13SM90_TMA_LOADENS4_14ComposedLayoutINS4_7SwizzleILi3ELi4ELi3EEENS4_18smem_ptr_flag_bitsILi32EEENSU_INS5_IJNSA_ILi8EEESI_EEENS5_IJSI_SC_EEEEEEEvNS4_8identityENS4_23SM90_TMA_LOAD_MULTICASTES1B_vS1C_EENS_8epilogue10collective6detail29Sm90TmaWarpSpecializedAdapterINS1G_15DefaultEpilogueISK_SL_SL_NS1F_6thread17LinearCombinationISK_Li1EffLNS1K_9ScaleType4KindE0ELNS_15FloatRoundStyleE2ESK_EENS1_15EpilogueDefaultEEEEEvvEEEEvNT_6ParamsE:
	.zero		1664


//--------------------- SYMBOLS --------------------------

	.type		.nv.reservedSmem.offset0,@object
	.size		.nv.reservedSmem.offset0,0x4
	.type		__assertfail,@function
